	.target	sm_90a

	.elftype	@"ET_EXEC"


//--------------------- .note.nv.tkinfo           --------------------------
	.section	.note.nv.tkinfo,"",@"SHT_NOTE"
	.sectionflags	@"SHF_NOTE_NV_TKINFO"
	.tkinfo
        /*0018*/ 	.word	0x00000002
        /*0030*/ 	.string	""
        /*0030*/ 	.string	"ptxas"
        /*0030*/ 	.string	"Cuda compilation tools, release 13.0, V13.0.88"
        /*0030*/ 	.string	"Build cuda_13.0.r13.0/compiler.36424714_0"
        /*0030*/ 	.string	"-arch sm_90a -m 64 "



//--------------------- .note.nv.cuinfo           --------------------------
	.section	.note.nv.cuinfo,"",@"SHT_NOTE"
	.sectionflags	@"SHF_NOTE_NV_CUINFO"
        /*0018*/ 	.short	0x0002
        /*001a*/ 	.short	0x005a
        /*001c*/ 	.short	0x0082
	.zero		2


//--------------------- .nv.info                  --------------------------
	.section	.nv.info,"",@"SHT_CUDA_INFO"
	.align	4


	//----- nvinfo : EIATTR_REGCOUNT
	.align		4
        /*0000*/ 	.byte	0x04, 0x2f
        /*0002*/ 	.short	(.L_15 - .L_14)
	.align		4
.L_14:
        /*0004*/ 	.word	index@(_ZN7cutlass13device_kernelINS_4gemm6kernel13GemmUniversalIN4cute5tupleIJiiiiEEENS1_10collective13CollectiveMmaINS1_34MainloopSm90TmaGmmaWarpSpecializedILi4ENS5_IJNS4_1CILi1EEESB_SB_EEENS1_35KernelTmaWarpSpecializedCooperativeEEENS5_IJNSA_ILi256EEENSA_ILi128EEENSA_ILi32EEEEEENS_10tfloat32_tENS5_IJlSB_lEEESJ_SK_NS4_8TiledMMAINS4_8MMA_AtomIJNS4_4SM904GMMA30MMA_64x128x8_F32TF32TF32_SS_TNILNSO_7ScaleInE1ELSQ_1EEEEEENS4_6LayoutINS5_IJNSA_ILi2EEESB_SB_EEENS5_IJSB_NSA_ILi0EEESW_EEEEENS5_IJNS4_10UnderscoreESZ_SZ_EEEEENS4_13SM90_TMA_LOADENS4_14ComposedLayoutINS4_7SwizzleILi3ELi4ELi3EEENS4_18smem_ptr_flag_bitsILi32EEENST_INS5_IJNSA_ILi8EEESH_EEENS5_IJSH_SB_EEEEEEEvNS4_8identityES12_S1C_vS1D_EENS_8epilogue10collective6detail29Sm90TmaWarpSpecializedAdapterINS1G_15DefaultEpilogueISJ_SK_SK_NS1F_6thread17LinearCombinationISJ_Li1EffLNS1K_9ScaleType4KindE0ELNS_15FloatRoundStyleE2ESJ_EENS1_15EpilogueDefaultEEEEEvvEEEEvNT_6ParamsE)
        /*0008*/ 	.word	0x000000a8


	//----- nvinfo : EIATTR_FRAME_SIZE
	.align		4
.L_15:
        /*000c*/ 	.byte	0x04, 0x11
        /*000e*/ 	.short	(.L_17 - .L_16)
	.align		4
.L_16:
        /*0010*/ 	.word	index@(_ZN7cutlass13device_kernelINS_4gemm6kernel13GemmUniversalIN4cute5tupleIJiiiiEEENS1_10collective13CollectiveMmaINS1_34MainloopSm90TmaGmmaWarpSpecializedILi4ENS5_IJNS4_1CILi1EEESB_SB_EEENS1_35KernelTmaWarpSpecializedCooperativeEEENS5_IJNSA_ILi256EEENSA_ILi128EEENSA_ILi32EEEEEENS_10tfloat32_tENS5_IJlSB_lEEESJ_SK_NS4_8TiledMMAINS4_8MMA_AtomIJNS4_4SM904GMMA30MMA_64x128x8_F32TF32TF32_SS_TNILNSO_7ScaleInE1ELSQ_1EEEEEENS4_6LayoutINS5_IJNSA_ILi2EEESB_SB_EEENS5_IJSB_NSA_ILi0EEESW_EEEEENS5_IJNS4_10UnderscoreESZ_SZ_EEEEENS4_13SM90_TMA_LOADENS4_14ComposedLayoutINS4_7SwizzleILi3ELi4ELi3EEENS4_18smem_ptr_flag_bitsILi32EEENST_INS5_IJNSA_ILi8EEESH_EEENS5_IJSH_SB_EEEEEEEvNS4_8identityES12_S1C_vS1D_EENS_8epilogue10collective6detail29Sm90TmaWarpSpecializedAdapterINS1G_15DefaultEpilogueISJ_SK_SK_NS1F_6thread17LinearCombinationISJ_Li1EffLNS1K_9ScaleType4KindE0ELNS_15FloatRoundStyleE2ESJ_EENS1_15EpilogueDefaultEEEEEvvEEEEvNT_6ParamsE)
        /*0014*/ 	.word	0x00000000


	//----- nvinfo : EIATTR_MIN_STACK_SIZE
	.align		4
.L_17:
        /*0018*/ 	.byte	0x04, 0x12
        /*001a*/ 	.short	(.L_19 - .L_18)
	.align		4
.L_18:
        /*001c*/ 	.word	index@(_ZN7cutlass13device_kernelINS_4gemm6kernel13GemmUniversalIN4cute5tupleIJiiiiEEENS1_10collective13CollectiveMmaINS1_34MainloopSm90TmaGmmaWarpSpecializedILi4ENS5_IJNS4_1CILi1EEESB_SB_EEENS1_35KernelTmaWarpSpecializedCooperativeEEENS5_IJNSA_ILi256EEENSA_ILi128EEENSA_ILi32EEEEEENS_10tfloat32_tENS5_IJlSB_lEEESJ_SK_NS4_8TiledMMAINS4_8MMA_AtomIJNS4_4SM904GMMA30MMA_64x128x8_F32TF32TF32_SS_TNILNSO_7ScaleInE1ELSQ_1EEEEEENS4_6LayoutINS5_IJNSA_ILi2EEESB_SB_EEENS5_IJSB_NSA_ILi0EEESW_EEEEENS5_IJNS4_10UnderscoreESZ_SZ_EEEEENS4_13SM90_TMA_LOADENS4_14ComposedLayoutINS4_7SwizzleILi3ELi4ELi3EEENS4_18smem_ptr_flag_bitsILi32EEENST_INS5_IJNSA_ILi8EEESH_EEENS5_IJSH_SB_EEEEEEEvNS4_8identityES12_S1C_vS1D_EENS_8epilogue10collective6detail29Sm90TmaWarpSpecializedAdapterINS1G_15DefaultEpilogueISJ_SK_SK_NS1F_6thread17LinearCombinationISJ_Li1EffLNS1K_9ScaleType4KindE0ELNS_15FloatRoundStyleE2ESJ_EENS1_15EpilogueDefaultEEEEEvvEEEEvNT_6ParamsE)
        /*0020*/ 	.word	0x00000000
.L_19:


//--------------------- .nv.compat                --------------------------
	.section	.nv.compat,"",@"SHT_CUDA_COMPAT_INFO"
	.align	4
        /*0000*/ 	.byte	0x02, 0x09, 0x01, 0x00, 0x02, 0x02, 0x04, 0x00, 0x02, 0x05, 0x05, 0x00, 0x03, 0x07, 0x01, 0x01
        /*0010*/ 	.byte	0x02, 0x03, 0x01, 0x00, 0x02, 0x06, 0x01, 0x00, 0x04, 0x0b, 0x08, 0x00, 0x00, 0x00, 0x00, 0x00
        /*0020*/ 	.byte	0x00, 0x00, 0x00, 0x00


//--------------------- .nv.info._ZN7cutlass13device_kernelINS_4gemm6kernel13GemmUniversalIN4cute5tupleIJiiiiEEENS1_10collective13CollectiveMmaINS1_34MainloopSm90TmaGmmaWarpSpecializedILi4ENS5_IJNS4_1CILi1EEESB_SB_EEENS1_35KernelTmaWarpSpecializedCooperativeEEENS5_IJNSA_ILi256EEENSA_ILi128EEENSA_ILi32EEEEEENS_10tfloat32_tENS5_IJlSB_lEEESJ_SK_NS4_8TiledMMAINS4_8MMA_AtomIJNS4_4SM904GMMA30MMA_64x128x8_F32TF32TF32_SS_TNILNSO_7ScaleInE1ELSQ_1EEEEEENS4_6LayoutINS5_IJNSA_ILi2EEESB_SB_EEENS5_IJSB_NSA_ILi0EEESW_EEEEENS5_IJNS4_10UnderscoreESZ_SZ_EEEEENS4_13SM90_TMA_LOADENS4_14ComposedLayoutINS4_7SwizzleILi3ELi4ELi3EEENS4_18smem_ptr_flag_bitsILi32EEENST_INS5_IJNSA_ILi8EEESH_EEENS5_IJSH_SB_EEEEEEEvNS4_8identityES12_S1C_vS1D_EENS_8epilogue10collective6detail29Sm90TmaWarpSpecializedAdapterINS1G_15DefaultEpilogueISJ_SK_SK_NS1F_6thread17LinearCombinationISJ_Li1EffLNS1K_9ScaleType4KindE0ELNS_15FloatRoundStyleE2ESJ_EENS1_15EpilogueDefaultEEEEEvvEEEEvNT_6ParamsE --------------------------
	.section	.nv.info._ZN7cutlass13device_kernelINS_4gemm6kernel13GemmUniversalIN4cute5tupleIJiiiiEEENS1_10collective13CollectiveMmaINS1_34MainloopSm90TmaGmmaWarpSpecializedILi4ENS5_IJNS4_1CILi1EEESB_SB_EEENS1_35KernelTmaWarpSpecializedCooperativeEEENS5_IJNSA_ILi256EEENSA_ILi128EEENSA_ILi32EEEEEENS_10tfloat32_tENS5_IJlSB_lEEESJ_SK_NS4_8TiledMMAINS4_8MMA_AtomIJNS4_4SM904GMMA30MMA_64x128x8_F32TF32TF32_SS_TNILNSO_7ScaleInE1ELSQ_1EEEEEENS4_6LayoutINS5_IJNSA_ILi2EEESB_SB_EEENS5_IJSB_NSA_ILi0EEESW_EEEEENS5_IJNS4_10UnderscoreESZ_SZ_EEEEENS4_13SM90_TMA_LOADENS4_14ComposedLayoutINS4_7SwizzleILi3ELi4ELi3EEENS4_18smem_ptr_flag_bitsILi32EEENST_INS5_IJNSA_ILi8EEESH_EEENS5_IJSH_SB_EEEEEEEvNS4_8identityES12_S1C_vS1D_EENS_8epilogue10collective6detail29Sm90TmaWarpSpecializedAdapterINS1G_15DefaultEpilogueISJ_SK_SK_NS1F_6thread17LinearCombinationISJ_Li1EffLNS1K_9ScaleType4KindE0ELNS_15FloatRoundStyleE2ESJ_EENS1_15EpilogueDefaultEEEEEvvEEEEvNT_6ParamsE,"",@"SHT_CUDA_INFO"
	.sectionflags	@""
	.align	4


	//----- nvinfo : EIATTR_CUDA_API_VERSION
	.align		4
        /*0000*/ 	.byte	0x04, 0x37
        /*0002*/ 	.short	(.L_21 - .L_20)
.L_20:
        /*0004*/ 	.word	0x00000082


	//----- nvinfo : EIATTR_KPARAM_INFO
	.align		4
.L_21:
        /*0008*/ 	.byte	0x04, 0x17
        /*000a*/ 	.short	(.L_23 - .L_22)
.L_22:
        /*000c*/ 	.word	0x00000000
        /*0010*/ 	.short	0x0000
        /*0012*/ 	.short	0x0070
        /*0014*/ 	.byte	0x00, 0xf0, 0x01, 0x10


	//----- nvinfo : EIATTR_SPARSE_MMA_MASK
	.align		4
.L_23:
        /*0018*/ 	.byte	0x03, 0x50
        /*001a*/ 	.short	0x0000


	//----- nvinfo : EIATTR_MAXREG_COUNT
	.align		4
        /*001c*/ 	.byte	0x03, 0x1b
        /*001e*/ 	.short	0x00a8


	//----- nvinfo : EIATTR_NUM_BARRIERS
	.align		4
        /*0020*/ 	.byte	0x02, 0x4c
        /*0022*/ 	.byte	0x01
	.zero		1


	//----- nvinfo : EIATTR_EXTERNS
	.align		4
        /*0024*/ 	.byte	0x04, 0x0f
        /*0026*/ 	.short	(.L_25 - .L_24)


	//   ....[0]....
	.align		4
.L_24:
        /*0028*/ 	.word	index@(__assertfail)


	//----- nvinfo : EIATTR_MERCURY_ISA_VERSION
	.align		4
.L_25:
        /*002c*/ 	.byte	0x03, 0x5f
        /*002e*/ 	.short	0x0101


	//----- nvinfo : EIATTR_INT_WARP_WIDE_INSTR_OFFSETS
	.align		4
        /*0030*/ 	.byte	0x04, 0x31
        /*0032*/ 	.short	(.L_27 - .L_26)


	//   ....[0]....
.L_26:
        /*0034*/ 	.word	0x000003b0


	//   ....[1]....
        /*0038*/ 	.word	0x000003e0


	//   ....[2]....
        /*003c*/ 	.word	0x000004c0


	//----- nvinfo : EIATTR_COOP_GROUP_MASK_REGIDS
	.align		4
.L_27:
        /*0040*/ 	.byte	0x04, 0x29
        /*0042*/ 	.short	(.L_29 - .L_28)


	//   ....[0]....
.L_28:
        /*0044*/ 	.word	0xffffffff


	//   ....[1]....
        /*0048*/ 	.word	0xffffffff


	//   ....[2]....
        /*004c*/ 	.word	0xffffffff


	//   ....[3]....
        /*0050*/ 	.word	0xffffffff


	//   ....[4]....
        /*0054*/ 	.word	0xffffffff


	//----- nvinfo : EIATTR_COOP_GROUP_INSTR_OFFSETS
	.align		4
.L_29:
        /*0058*/ 	.byte	0x04, 0x28
        /*005a*/ 	.short	(.L_31 - .L_30)


	//   ....[0]....
.L_30:
        /*005c*/ 	.word	0x00000060


	//   ....[1]....
        /*0060*/ 	.word	0x00000070


	//   ....[2]....
        /*0064*/ 	.word	0x00000130


	//   ....[3]....
        /*0068*/ 	.word	0x000002c0


	//   ....[4]....
        /*006c*/ 	.word	0x00000f70


	//----- nvinfo : EIATTR_REG_RECONFIG
	.align		4
.L_31:
        /*0070*/ 	.byte	0x01, 0x54
	.zero		2


	//----- nvinfo : EIATTR_SYSCALL_OFFSETS
	.align		4
        /*0074*/ 	.byte	0x04, 0x46
        /*0076*/ 	.short	(.L_33 - .L_32)


	//   ....[0]....
.L_32:
        /*0078*/ 	.word	0x00001130


	//----- nvinfo : EIATTR_MBARRIER_INSTR_OFFSETS
	.align		4
.L_33:
        /*007c*/ 	.byte	0x04, 0x39
        /*007e*/ 	.short	(.L_35 - .L_34)


	//   ....[0]....
.L_34:
        /*0080*/ 	.word	0x00000230
        /*0084*/ 	.word	0x000000ff
        /*0088*/ 	.word	0x00000000
        /*008c*/ 	.short	0x0100
        /*008e*/ 	.byte	0x08
	.zero		1


	//   ....[1]....
        /*0090*/ 	.word	0x00000240
        /*0094*/ 	.word	0x000000ff
        /*0098*/ 	.word	0x00000020
        /*009c*/ 	.short	0x0100
        /*009e*/ 	.byte	0x08
	.zero		1


	//   ....[2]....
        /*00a0*/ 	.word	0x00000250
        /*00a4*/ 	.word	0x000000ff
        /*00a8*/ 	.word	0x00000008
        /*00ac*/ 	.short	0x0100
        /*00ae*/ 	.byte	0x08
	.zero		1


	//   ....[3]....
        /*00b0*/ 	.word	0x00000260
        /*00b4*/ 	.word	0x000000ff
        /*00b8*/ 	.word	0x00000028
        /*00bc*/ 	.short	0x0100
        /*00be*/ 	.byte	0x08
	.zero		1


	//   ....[4]....
        /*00c0*/ 	.word	0x00000270
        /*00c4*/ 	.word	0x000000ff
        /*00c8*/ 	.word	0x00000010
        /*00cc*/ 	.short	0x0100
        /*00ce*/ 	.byte	0x08
	.zero		1


	//   ....[5]....
        /*00d0*/ 	.word	0x00000280
        /*00d4*/ 	.word	0x000000ff
        /*00d8*/ 	.word	0x00000030
        /*00dc*/ 	.short	0x0100
        /*00de*/ 	.byte	0x08
	.zero		1


	//   ....[6]....
        /*00e0*/ 	.word	0x00000290
        /*00e4*/ 	.word	0x000000ff
        /*00e8*/ 	.word	0x00000018
        /*00ec*/ 	.short	0x0100
        /*00ee*/ 	.byte	0x08
	.zero		1


	//   ....[7]....
        /*00f0*/ 	.word	0x000002a0
        /*00f4*/ 	.word	0x000000ff
        /*00f8*/ 	.word	0x00000038
        /*00fc*/ 	.short	0x0100
        /*00fe*/ 	.byte	0x08
	.zero		1


	//   ....[8]....
        /*0100*/ 	.word	0x00000530
        /*0104*/ 	.word	0x000000ff
        /*0108*/ 	.word	0x00000050
        /*010c*/ 	.short	0x0100
        /*010e*/ 	.byte	0x06
	.zero		1


	//   ....[9]....
        /*0110*/ 	.word	0x00000590
        /*0114*/ 	.word	0x000000ff
        /*0118*/ 	.word	0x00000058
        /*011c*/ 	.short	0x0100
        /*011e*/ 	.byte	0x06
	.zero		1


	//   ....[10]....
        /*0120*/ 	.word	0x000011b0
        /*0124*/ 	.word	0x00000003
        /*0128*/ 	.word	0x00000000
        /*012c*/ 	.short	0x010a
        /*012e*/ 	.byte	0x3f
	.zero		1


	//   ....[11]....
        /*0130*/ 	.word	0x000011f0
        /*0134*/ 	.word	0x00000003
        /*0138*/ 	.word	0x00000000
        /*013c*/ 	.short	0x010a
        /*013e*/ 	.byte	0x3f
	.zero		1


	//   ....[12]....
        /*0140*/ 	.word	0x000016d0
        /*0144*/ 	.word	0x000000ff
        /*0148*/ 	.word	0x00000000
        /*014c*/ 	.short	0x010a
        /*014e*/ 	.byte	0x08
	.zero		1


	//   ....[13]....
        /*0150*/ 	.word	0x00001710
        /*0154*/ 	.word	0x000000ff
        /*0158*/ 	.word	0x00000000
        /*015c*/ 	.short	0x010a
        /*015e*/ 	.byte	0x08
	.zero		1


	//   ....[14]....
        /*0160*/ 	.word	0x00001ab0
        /*0164*/ 	.word	0x000000ff
        /*0168*/ 	.word	0x00000000
        /*016c*/ 	.short	0x0101
        /*016e*/ 	.byte	0x08
	.zero		1


	//   ....[15]....
        /*0170*/ 	.word	0x00001c90
        /*0174*/ 	.word	0x000000ff
        /*0178*/ 	.word	0x00000000
        /*017c*/ 	.short	0x0101
        /*017e*/ 	.byte	0x04
	.zero		1


	//   ....[16]....
        /*0180*/ 	.word	0x0000b130
        /*0184*/ 	.word	0x0000000c
        /*0188*/ 	.word	0x00000020
        /*018c*/ 	.short	0x010a
        /*018e*/ 	.byte	0x3f
	.zero		1


	//   ....[17]....
        /*0190*/ 	.word	0x0000b4f0
        /*0194*/ 	.word	0x00000005
        /*0198*/ 	.word	0x00000058
        /*019c*/ 	.short	0x0101
        /*019e*/ 	.byte	0x3f
	.zero		1


	//   ....[18]....
        /*01a0*/ 	.word	0x0000bbf0
        /*01a4*/ 	.word	0x00000007
        /*01a8*/ 	.word	0x00000000
        /*01ac*/ 	.short	0x010a
        /*01ae*/ 	.byte	0x3f
	.zero		1


	//   ....[19]....
        /*01b0*/ 	.word	0x0000bc70
        /*01b4*/ 	.word	0x00000006
        /*01b8*/ 	.word	0x00000000
        /*01bc*/ 	.short	0x010a
        /*01be*/ 	.byte	0x3f
	.zero		1


	//   ....[20]....
        /*01c0*/ 	.word	0x0000bd00
        /*01c4*/ 	.word	0x00000007
        /*01c8*/ 	.word	0x00000000
        /*01cc*/ 	.short	0x010a
        /*01ce*/ 	.byte	0x3f
	.zero		1


	//   ....[21]....
        /*01d0*/ 	.word	0x0000bd90
        /*01d4*/ 	.word	0x00000005
        /*01d8*/ 	.word	0x00000000
        /*01dc*/ 	.short	0x010a
        /*01de*/ 	.byte	0x3f
	.zero		1


	//   ....[22]....
        /*01e0*/ 	.word	0x0000bdf0
        /*01e4*/ 	.word	0x00000003
        /*01e8*/ 	.word	0x00000000
        /*01ec*/ 	.short	0x010a
        /*01ee*/ 	.byte	0x3f
	.zero		1


	//   ....[23]....
        /*01f0*/ 	.word	0x0000be50
        /*01f4*/ 	.word	0x00000004
        /*01f8*/ 	.word	0x00000000
        /*01fc*/ 	.short	0x010a
        /*01fe*/ 	.byte	0x3f
	.zero		1


	//   ....[24]....
        /*0200*/ 	.word	0x0000bf20
        /*0204*/ 	.word	0x0000000c
        /*0208*/ 	.word	0x00000020
        /*020c*/ 	.short	0x010a
        /*020e*/ 	.byte	0x3f
	.zero		1


	//   ....[25]....
        /*0210*/ 	.word	0x0000bff0
        /*0214*/ 	.word	0x00000007
        /*0218*/ 	.word	0x00000000
        /*021c*/ 	.short	0x010a
        /*021e*/ 	.byte	0x3f
	.zero		1


	//   ....[26]....
        /*0220*/ 	.word	0x0000c040
        /*0224*/ 	.word	0x00000006
        /*0228*/ 	.word	0x00000000
        /*022c*/ 	.short	0x010a
        /*022e*/ 	.byte	0x3f
	.zero		1


	//   ....[27]....
        /*0230*/ 	.word	0x0000c090
        /*0234*/ 	.word	0x00000007
        /*0238*/ 	.word	0x00000000
        /*023c*/ 	.short	0x010a
        /*023e*/ 	.byte	0x3f
	.zero		1


	//----- nvinfo : EIATTR_NUM_MBARRIERS
	.align		4
.L_35:
        /*0240*/ 	.byte	0x03, 0x38
        /*0242*/ 	.short	0x000a


	//----- nvinfo : EIATTR_EXIT_INSTR_OFFSETS
	.align		4
        /*0244*/ 	.byte	0x04, 0x1c
        /*0246*/ 	.short	(.L_37 - .L_36)


	//   ....[0]....
.L_36:
        /*0248*/ 	.word	0x000005e0


	//   ....[1]....
        /*024c*/ 	.word	0x00000ea0


	//   ....[2]....
        /*0250*/ 	.word	0x0000a7a0


	//   ....[3]....
        /*0254*/ 	.word	0x0000add0


	//   ....[4]....
        /*0258*/ 	.word	0x0000bde0


	//----- nvinfo : EIATTR_MAX_THREADS
	.align		4
.L_37:
        /*025c*/ 	.byte	0x04, 0x05
        /*025e*/ 	.short	(.L_39 - .L_38)
.L_38:
        /*0260*/ 	.word	0x00000180
        /*0264*/ 	.word	0x00000001
        /*0268*/ 	.word	0x00000001


	//----- nvinfo : EIATTR_CRS_STACK_SIZE
	.align		4
.L_39:
        /*026c*/ 	.byte	0x04, 0x1e
        /*026e*/ 	.short	(.L_41 - .L_40)
.L_40:
        /*0270*/ 	.word	0x00000000


	//----- nvinfo : EIATTR_CBANK_PARAM_SIZE
	.align		4
.L_41:
        /*0274*/ 	.byte	0x03, 0x19
        /*0276*/ 	.short	0x0470


	//----- nvinfo : EIATTR_PARAM_CBANK
	.align		4
        /*0278*/ 	.byte	0x04, 0x0a
        /*027a*/ 	.short	(.L_43 - .L_42)
	.align		4
.L_42:
        /*027c*/ 	.word	index@(.nv.constant0._ZN7cutlass13device_kernelINS_4gemm6kernel13GemmUniversalIN4cute5tupleIJiiiiEEENS1_10collective13CollectiveMmaINS1_34MainloopSm90TmaGmmaWarpSpecializedILi4ENS5_IJNS4_1CILi1EEESB_SB_EEENS1_35KernelTmaWarpSpecializedCooperativeEEENS5_IJNSA_ILi256EEENSA_ILi128EEENSA_ILi32EEEEEENS_10tfloat32_tENS5_IJlSB_lEEESJ_SK_NS4_8TiledMMAINS4_8MMA_AtomIJNS4_4SM904GMMA30MMA_64x128x8_F32TF32TF32_SS_TNILNSO_7ScaleInE1ELSQ_1EEEEEENS4_6LayoutINS5_IJNSA_ILi2EEESB_SB_EEENS5_IJSB_NSA_ILi0EEESW_EEEEENS5_IJNS4_10UnderscoreESZ_SZ_EEEEENS4_13SM90_TMA_LOADENS4_14ComposedLayoutINS4_7SwizzleILi3ELi4ELi3EEENS4_18smem_ptr_flag_bitsILi32EEENST_INS5_IJNSA_ILi8EEESH_EEENS5_IJSH_SB_EEEEEEEvNS4_8identityES12_S1C_vS1D_EENS_8epilogue10collective6detail29Sm90TmaWarpSpecializedAdapterINS1G_15DefaultEpilogueISJ_SK_SK_NS1F_6thread17LinearCombinationISJ_Li1EffLNS1K_9ScaleType4KindE0ELNS_15FloatRoundStyleE2ESJ_EENS1_15EpilogueDefaultEEEEEvvEEEEvNT_6ParamsE)
        /*0280*/ 	.short	0x0210
        /*0282*/ 	.short	0x0470


	//----- nvinfo : EIATTR_SW_WAR
	.align		4
.L_43:
        /*0284*/ 	.byte	0x04, 0x36
        /*0286*/ 	.short	(.L_45 - .L_44)
.L_44:
        /*0288*/ 	.word	0x00000008
.L_45:


//--------------------- .nv.callgraph             --------------------------
	.section	.nv.callgraph,"",@"SHT_CUDA_CALLGRAPH"
	.align	4
	.sectionentsize	8
	.align		4
        /*0000*/ 	.word	0x00000000
	.align		4
        /*0004*/ 	.word	0xffffffff
	.align		4
        /*0008*/ 	.word	index@(_ZN7cutlass13device_kernelINS_4gemm6kernel13GemmUniversalIN4cute5tupleIJiiiiEEENS1_10collective13CollectiveMmaINS1_34MainloopSm90TmaGmmaWarpSpecializedILi4ENS5_IJNS4_1CILi1EEESB_SB_EEENS1_35KernelTmaWarpSpecializedCooperativeEEENS5_IJNSA_ILi256EEENSA_ILi128EEENSA_ILi32EEEEEENS_10tfloat32_tENS5_IJlSB_lEEESJ_SK_NS4_8TiledMMAINS4_8MMA_AtomIJNS4_4SM904GMMA30MMA_64x128x8_F32TF32TF32_SS_TNILNSO_7ScaleInE1ELSQ_1EEEEEENS4_6LayoutINS5_IJNSA_ILi2EEESB_SB_EEENS5_IJSB_NSA_ILi0EEESW_EEEEENS5_IJNS4_10UnderscoreESZ_SZ_EEEEENS4_13SM90_TMA_LOADENS4_14ComposedLayoutINS4_7SwizzleILi3ELi4ELi3EEENS4_18smem_ptr_flag_bitsILi32EEENST_INS5_IJNSA_ILi8EEESH_EEENS5_IJSH_SB_EEEEEEEvNS4_8identityES12_S1C_vS1D_EENS_8epilogue10collective6detail29Sm90TmaWarpSpecializedAdapterINS1G_15DefaultEpilogueISJ_SK_SK_NS1F_6thread17LinearCombinationISJ_Li1EffLNS1K_9ScaleType4KindE0ELNS_15FloatRoundStyleE2ESJ_EENS1_15EpilogueDefaultEEEEEvvEEEEvNT_6ParamsE)
	.align		4
        /*000c*/ 	.word	index@(__assertfail)
	.align		4
        /*0010*/ 	.word	0x00000000
	.align		4
        /*0014*/ 	.word	0xfffffffe
	.align		4
        /*0018*/ 	.word	0x00000000
	.align		4
        /*001c*/ 	.word	0xfffffffd
	.align		4
        /*0020*/ 	.word	0x00000000
	.align		4
        /*0024*/ 	.word	0xfffffffc


//--------------------- .nv.constant4             --------------------------
	.section	.nv.constant4,"a",@progbits
	.align	8
	.align		8
.nv.constant4:
        /*0000*/ 	.dword	__assertfail
	.align		8
        /*0008*/ 	.dword	__unnamed_1
	.align		8
        /*0010*/ 	.dword	_ZN40_INTERNAL_fdb32c57_4_k_cu_07869311_347254cuda3std3__45__cpo5beginE
	.align		8
        /*0018*/ 	.dword	_ZN40_INTERNAL_fdb32c57_4_k_cu_07869311_347254cuda3std3__45__cpo3endE
	.align		8
        /*0020*/ 	.dword	_ZN40_INTERNAL_fdb32c57_4_k_cu_07869311_347254cuda3std3__45__cpo6cbeginE
	.align		8
        /*0028*/ 	.dword	_ZN40_INTERNAL_fdb32c57_4_k_cu_07869311_347254cuda3std3__45__cpo4cendE
	.align		8
        /*0030*/ 	.dword	_ZN40_INTERNAL_fdb32c57_4_k_cu_07869311_347254cuda3std3__442_GLOBAL__N__fdb32c57_4_k_cu_07869311_347256ignoreE
	.align		8
        /*0038*/ 	.dword	_ZN40_INTERNAL_fdb32c57_4_k_cu_07869311_347254cuda3std3__419piecewise_constructE
	.align		8
        /*0040*/ 	.dword	_ZN40_INTERNAL_fdb32c57_4_k_cu_07869311_347254cuda3std3__48in_placeE
	.align		8
        /*0048*/ 	.dword	_ZN40_INTERNAL_fdb32c57_4_k_cu_07869311_347254cuda3std6ranges3__45__cpo4swapE
	.align		8
        /*0050*/ 	.dword	_ZN40_INTERNAL_fdb32c57_4_k_cu_07869311_347254cuda3std6ranges3__45__cpo9iter_moveE
	.align		8
        /*0058*/ 	.dword	_ZN40_INTERNAL_fdb32c57_4_k_cu_07869311_347254cute7productE
	.align		8
        /*0060*/ 	.dword	_ZN40_INTERNAL_fdb32c57_4_k_cu_07869311_347254cute1_E
	.align		8
        /*0068*/ 	.dword	$str$22
	.align		8
        /*0070*/ 	.dword	$str$23


//--------------------- .text._ZN7cutlass13device_kernelINS_4gemm6kernel13GemmUniversalIN4cute5tupleIJiiiiEEENS1_10collective13CollectiveMmaINS1_34MainloopSm90TmaGmmaWarpSpecializedILi4ENS5_IJNS4_1CILi1EEESB_SB_EEENS1_35KernelTmaWarpSpecializedCooperativeEEENS5_IJNSA_ILi256EEENSA_ILi128EEENSA_ILi32EEEEEENS_10tfloat32_tENS5_IJlSB_lEEESJ_SK_NS4_8TiledMMAINS4_8MMA_AtomIJNS4_4SM904GMMA30MMA_64x128x8_F32TF32TF32_SS_TNILNSO_7ScaleInE1ELSQ_1EEEEEENS4_6LayoutINS5_IJNSA_ILi2EEESB_SB_EEENS5_IJSB_NSA_ILi0EEESW_EEEEENS5_IJNS4_10UnderscoreESZ_SZ_EEEEENS4_13SM90_TMA_LOADENS4_14ComposedLayoutINS4_7SwizzleILi3ELi4ELi3EEENS4_18smem_ptr_flag_bitsILi32EEENST_INS5_IJNSA_ILi8EEESH_EEENS5_IJSH_SB_EEEEEEEvNS4_8identityES12_S1C_vS1D_EENS_8epilogue10collective6detail29Sm90TmaWarpSpecializedAdapterINS1G_15DefaultEpilogueISJ_SK_SK_NS1F_6thread17LinearCombinationISJ_Li1EffLNS1K_9ScaleType4KindE0ELNS_15FloatRoundStyleE2ESJ_EENS1_15EpilogueDefaultEEEEEvvEEEEvNT_6ParamsE --------------------------
	.section	.text._ZN7cutlass13device_kernelINS_4gemm6kernel13GemmUniversalIN4cute5tupleIJiiiiEEENS1_10collective13CollectiveMmaINS1_34MainloopSm90TmaGmmaWarpSpecializedILi4ENS5_IJNS4_1CILi1EEESB_SB_EEENS1_35KernelTmaWarpSpecializedCooperativeEEENS5_IJNSA_ILi256EEENSA_ILi128EEENSA_ILi32EEEEEENS_10tfloat32_tENS5_IJlSB_lEEESJ_SK_NS4_8TiledMMAINS4_8MMA_AtomIJNS4_4SM904GMMA30MMA_64x128x8_F32TF32TF32_SS_TNILNSO_7ScaleInE1ELSQ_1EEEEEENS4_6LayoutINS5_IJNSA_ILi2EEESB_SB_EEENS5_IJSB_NSA_ILi0EEESW_EEEEENS5_IJNS4_10UnderscoreESZ_SZ_EEEEENS4_13SM90_TMA_LOADENS4_14ComposedLayoutINS4_7SwizzleILi3ELi4ELi3EEENS4_18smem_ptr_flag_bitsILi32EEENST_INS5_IJNSA_ILi8EEESH_EEENS5_IJSH_SB_EEEEEEEvNS4_8identityES12_S1C_vS1D_EENS_8epilogue10collective6detail29Sm90TmaWarpSpecializedAdapterINS1G_15DefaultEpilogueISJ_SK_SK_NS1F_6thread17LinearCombinationISJ_Li1EffLNS1K_9ScaleType4KindE0ELNS_15FloatRoundStyleE2ESJ_EENS1_15EpilogueDefaultEEEEEvvEEEEvNT_6ParamsE,"ax",@progbits
	.align	128
.text._ZN7cutlass13device_kernelINS_4gemm6kernel13GemmUniversalIN4cute5tupleIJiiiiEEENS1_10collective13CollectiveMmaINS1_34MainloopSm90TmaGmmaWarpSpecializedILi4ENS5_IJNS4_1CILi1EEESB_SB_EEENS1_35KernelTmaWarpSpecializedCooperativeEEENS5_IJNSA_ILi256EEENSA_ILi128EEENSA_ILi32EEEEEENS_10tfloat32_tENS5_IJlSB_lEEESJ_SK_NS4_8TiledMMAINS4_8MMA_AtomIJNS4_4SM904GMMA30MMA_64x128x8_F32TF32TF32_SS_TNILNSO_7ScaleInE1ELSQ_1EEEEEENS4_6LayoutINS5_IJNSA_ILi2EEESB_SB_EEENS5_IJSB_NSA_ILi0EEESW_EEEEENS5_IJNS4_10UnderscoreESZ_SZ_EEEEENS4_13SM90_TMA_LOADENS4_14ComposedLayoutINS4_7SwizzleILi3ELi4ELi3EEENS4_18smem_ptr_flag_bitsILi32EEENST_INS5_IJNSA_ILi8EEESH_EEENS5_IJSH_SB_EEEEEEEvNS4_8identityES12_S1C_vS1D_EENS_8epilogue10collective6detail29Sm90TmaWarpSpecializedAdapterINS1G_15DefaultEpilogueISJ_SK_SK_NS1F_6thread17LinearCombinationISJ_Li1EffLNS1K_9ScaleType4KindE0ELNS_15FloatRoundStyleE2ESJ_EENS1_15EpilogueDefaultEEEEEvvEEEEvNT_6ParamsE:
        .type           _ZN7cutlass13device_kernelINS_4gemm6kernel13GemmUniversalIN4cute5tupleIJiiiiEEENS1_10collective13CollectiveMmaINS1_34MainloopSm90TmaGmmaWarpSpecializedILi4ENS5_IJNS4_1CILi1EEESB_SB_EEENS1_35KernelTmaWarpSpecializedCooperativeEEENS5_IJNSA_ILi256EEENSA_ILi128EEENSA_ILi32EEEEEENS_10tfloat32_tENS5_IJlSB_lEEESJ_SK_NS4_8TiledMMAINS4_8MMA_AtomIJNS4_4SM904GMMA30MMA_64x128x8_F32TF32TF32_SS_TNILNSO_7ScaleInE1ELSQ_1EEEEEENS4_6LayoutINS5_IJNSA_ILi2EEESB_SB_EEENS5_IJSB_NSA_ILi0EEESW_EEEEENS5_IJNS4_10UnderscoreESZ_SZ_EEEEENS4_13SM90_TMA_LOADENS4_14ComposedLayoutINS4_7SwizzleILi3ELi4ELi3EEENS4_18smem_ptr_flag_bitsILi32EEENST_INS5_IJNSA_ILi8EEESH_EEENS5_IJSH_SB_EEEEEEEvNS4_8identityES12_S1C_vS1D_EENS_8epilogue10collective6detail29Sm90TmaWarpSpecializedAdapterINS1G_15DefaultEpilogueISJ_SK_SK_NS1F_6thread17LinearCombinationISJ_Li1EffLNS1K_9ScaleType4KindE0ELNS_15FloatRoundStyleE2ESJ_EENS1_15EpilogueDefaultEEEEEvvEEEEvNT_6ParamsE,@function
        .size           _ZN7cutlass13device_kernelINS_4gemm6kernel13GemmUniversalIN4cute5tupleIJiiiiEEENS1_10collective13CollectiveMmaINS1_34MainloopSm90TmaGmmaWarpSpecializedILi4ENS5_IJNS4_1CILi1EEESB_SB_EEENS1_35KernelTmaWarpSpecializedCooperativeEEENS5_IJNSA_ILi256EEENSA_ILi128EEENSA_ILi32EEEEEENS_10tfloat32_tENS5_IJlSB_lEEESJ_SK_NS4_8TiledMMAINS4_8MMA_AtomIJNS4_4SM904GMMA30MMA_64x128x8_F32TF32TF32_SS_TNILNSO_7ScaleInE1ELSQ_1EEEEEENS4_6LayoutINS5_IJNSA_ILi2EEESB_SB_EEENS5_IJSB_NSA_ILi0EEESW_EEEEENS5_IJNS4_10UnderscoreESZ_SZ_EEEEENS4_13SM90_TMA_LOADENS4_14ComposedLayoutINS4_7SwizzleILi3ELi4ELi3EEENS4_18smem_ptr_flag_bitsILi32EEENST_INS5_IJNSA_ILi8EEESH_EEENS5_IJSH_SB_EEEEEEEvNS4_8identityES12_S1C_vS1D_EENS_8epilogue10collective6detail29Sm90TmaWarpSpecializedAdapterINS1G_15DefaultEpilogueISJ_SK_SK_NS1F_6thread17LinearCombinationISJ_Li1EffLNS1K_9ScaleType4KindE0ELNS_15FloatRoundStyleE2ESJ_EENS1_15EpilogueDefaultEEEEEvvEEEEvNT_6ParamsE,(.L_x_320 - _ZN7cutlass13device_kernelINS_4gemm6kernel13GemmUniversalIN4cute5tupleIJiiiiEEENS1_10collective13CollectiveMmaINS1_34MainloopSm90TmaGmmaWarpSpecializedILi4ENS5_IJNS4_1CILi1EEESB_SB_EEENS1_35KernelTmaWarpSpecializedCooperativeEEENS5_IJNSA_ILi256EEENSA_ILi128EEENSA_ILi32EEEEEENS_10tfloat32_tENS5_IJlSB_lEEESJ_SK_NS4_8TiledMMAINS4_8MMA_AtomIJNS4_4SM904GMMA30MMA_64x128x8_F32TF32TF32_SS_TNILNSO_7ScaleInE1ELSQ_1EEEEEENS4_6LayoutINS5_IJNSA_ILi2EEESB_SB_EEENS5_IJSB_NSA_ILi0EEESW_EEEEENS5_IJNS4_10UnderscoreESZ_SZ_EEEEENS4_13SM90_TMA_LOADENS4_14ComposedLayoutINS4_7SwizzleILi3ELi4ELi3EEENS4_18smem_ptr_flag_bitsILi32EEENST_INS5_IJNSA_ILi8EEESH_EEENS5_IJSH_SB_EEEEEEEvNS4_8identityES12_S1C_vS1D_EENS_8epilogue10collective6detail29Sm90TmaWarpSpecializedAdapterINS1G_15DefaultEpilogueISJ_SK_SK_NS1F_6thread17LinearCombinationISJ_Li1EffLNS1K_9ScaleType4KindE0ELNS_15FloatRoundStyleE2ESJ_EENS1_15EpilogueDefaultEEEEEvvEEEEvNT_6ParamsE)
        .other          _ZN7cutlass13device_kernelINS_4gemm6kernel13GemmUniversalIN4cute5tupleIJiiiiEEENS1_10collective13CollectiveMmaINS1_34MainloopSm90TmaGmmaWarpSpecializedILi4ENS5_IJNS4_1CILi1EEESB_SB_EEENS1_35KernelTmaWarpSpecializedCooperativeEEENS5_IJNSA_ILi256EEENSA_ILi128EEENSA_ILi32EEEEEENS_10tfloat32_tENS5_IJlSB_lEEESJ_SK_NS4_8TiledMMAINS4_8MMA_AtomIJNS4_4SM904GMMA30MMA_64x128x8_F32TF32TF32_SS_TNILNSO_7ScaleInE1ELSQ_1EEEEEENS4_6LayoutINS5_IJNSA_ILi2EEESB_SB_EEENS5_IJSB_NSA_ILi0EEESW_EEEEENS5_IJNS4_10UnderscoreESZ_SZ_EEEEENS4_13SM90_TMA_LOADENS4_14ComposedLayoutINS4_7SwizzleILi3ELi4ELi3EEENS4_18smem_ptr_flag_bitsILi32EEENST_INS5_IJNSA_ILi8EEESH_EEENS5_IJSH_SB_EEEEEEEvNS4_8identityES12_S1C_vS1D_EENS_8epilogue10collective6detail29Sm90TmaWarpSpecializedAdapterINS1G_15DefaultEpilogueISJ_SK_SK_NS1F_6thread17LinearCombinationISJ_Li1EffLNS1K_9ScaleType4KindE0ELNS_15FloatRoundStyleE2ESJ_EENS1_15EpilogueDefaultEEEEEvvEEEEvNT_6ParamsE,@"STO_CUDA_ENTRY STV_DEFAULT"
_ZN7cutlass13device_kernelINS_4gemm6kernel13GemmUniversalIN4cute5tupleIJiiiiEEENS1_10collective13CollectiveMmaINS1_34MainloopSm90TmaGmmaWarpSpecializedILi4ENS5_IJNS4_1CILi1EEESB_SB_EEENS1_35KernelTmaWarpSpecializedCooperativeEEENS5_IJNSA_ILi256EEENSA_ILi128EEENSA_ILi32EEEEEENS_10tfloat32_tENS5_IJlSB_lEEESJ_SK_NS4_8TiledMMAINS4_8MMA_AtomIJNS4_4SM904GMMA30MMA_64x128x8_F32TF32TF32_SS_TNILNSO_7ScaleInE1ELSQ_1EEEEEENS4_6LayoutINS5_IJNSA_ILi2EEESB_SB_EEENS5_IJSB_NSA_ILi0EEESW_EEEEENS5_IJNS4_10UnderscoreESZ_SZ_EEEEENS4_13SM90_TMA_LOADENS4_14ComposedLayoutINS4_7SwizzleILi3ELi4ELi3EEENS4_18smem_ptr_flag_bitsILi32EEENST_INS5_IJNSA_ILi8EEESH_EEENS5_IJSH_SB_EEEEEEEvNS4_8identityES12_S1C_vS1D_EENS_8epilogue10collective6detail29Sm90TmaWarpSpecializedAdapterINS1G_15DefaultEpilogueISJ_SK_SK_NS1F_6thread17LinearCombinationISJ_Li1EffLNS1K_9ScaleType4KindE0ELNS_15FloatRoundStyleE2ESJ_EENS1_15EpilogueDefaultEEEEEvvEEEEvNT_6ParamsE:
[----:B------:R-:W0:Y:S01]  /*0000*/  LDC R1, c[0x0][0x28] ;  /* 0x00000a00ff017b82 */ /* 0x000e220000000800 */
[----:B------:R-:W1:Y:S01]  /*0010*/  S2R R18, SR_TID.X ;  /* 0x0000000000127919 */ /* 0x000e620000002100 */
[----:B------:R-:W-:Y:S01]  /*0020*/  ELECT P0, URZ, PT ;  /* 0x00000000003f782f */ /* 0x000fe20003800000 */
[----:B------:R-:W-:Y:S01]  /*0030*/  BSSY B0, `(.L_x_0) ;  /* 0x000000f000007945 */ /* 0x000fe20003800000 */
[--C-:B-1----:R-:W-:Y:S02]  /*0040*/  SHF.R.U32.HI R0, RZ, 0x5, R18.reuse ;  /* 0x00000005ff007819 */ /* 0x102fe40000011612 */
[----:B------:R-:W-:-:S03]  /*0050*/  SHF.R.U32.HI R22, RZ, 0x7, R18 ;  /* 0x00000007ff167819 */ /* 0x000fc60000011612 */
[----:B------:R-:W1:Y:S04]  /*0060*/  SHFL.IDX PT, R5, R0, RZ, 0x1f ;  /* 0x00001fff00057589 */ /* 0x000e6800000e0000 */
[----:B------:R2:W3:Y:S01]  /*0070*/  SHFL.IDX PT, R8, R22, RZ, 0x1f ;  /* 0x00001fff16087589 */ /* 0x0004e200000e0000 */
[----:B-1----:R-:W-:-:S13]  /*0080*/  ISETP.NE.OR P0, PT, R5, RZ, !P0 ;  /* 0x000000ff0500720c */ /* 0x002fda0004705670 */
[----:B0-23--:R-:W-:Y:S05]  /*0090*/  @P0 BRA `(.L_x_1) ;  /* 0x0000000000200947 */ /* 0x00dfea0003800000 */
[----:B------:R-:W-:Y:S02]  /*00a0*/  ULDC.64 UR4, c[0x0][0x198] ;  /* 0x0000660000047ab9 */ /* 0x000fe40000000a00 */
[----:B------:R-:W-:Y:S02]  /*00b0*/  UIADD3 UR6, UP0, UR4, 0xf0, URZ ;  /* 0x000000f004067890 */ /* 0x000fe4000ff1e03f */
[----:B------:R-:W-:Y:S02]  /*00c0*/  UIADD3 UR4, UP1, UR4, 0x1f0, URZ ;  /* 0x000001f004047890 */ /* 0x000fe4000ff3e03f */
[----:B------:R-:W-:Y:S02]  /*00d0*/  UIADD3.X UR7, URZ, UR5, URZ, UP0, !UPT ;  /* 0x000000053f077290 */ /* 0x000fe400087fe43f */
[----:B------:R-:W-:-:S07]  /*00e0*/  UIADD3.X UR5, URZ, UR5, URZ, UP1, !UPT ;  /* 0x000000053f057290 */ /* 0x000fce0008ffe43f */
[----:B------:R0:W-:Y:S02]  /*00f0*/  UTMACCTL.PF [UR6] ;  /* 0x00000000060079b9 */ /* 0x0001e40008040000 */
[----:B------:R0:W-:Y:S02]  /*0100*/  UTMACCTL.PF [UR4] ;  /* 0x00000000040079b9 */ /* 0x0001e40008040000 */
[----:B0-----:R-:W-:Y:S01]  /*0110*/  NOP ;  /* 0x0000000000007918 */ /* 0x001fe20000000000 */
.L_x_1:
[----:B------:R-:W-:Y:S05]  /*0120*/  BSYNC B0 ;  /* 0x0000000000007941 */ /* 0x000fea0003800000 */
.L_x_0:
[----:B------:R-:W0:Y:S02]  /*0130*/  SHFL.IDX PT, R2, R0, RZ, 0x1f ;  /* 0x00001fff00027589 */ /* 0x000e2400000e0000 */
[----:B0-----:R-:W-:-:S13]  /*0140*/  ISETP.NE.AND P0, PT, R2, RZ, PT ;  /* 0x000000ff0200720c */ /* 0x001fda0003f05270 */
[----:B------:R-:W-:Y:S05]  /*0150*/  @P0 BRA `(.L_x_2) ;  /* 0x0000000000580947 */ /* 0x000fea0003800000 */
[----:B------:R-:W0:Y:S01]  /*0160*/  S2UR UR8, SR_CgaCtaId ;  /* 0x00000000000879c3 */ /* 0x000e220000008800 */
[----:B------:R-:W-:Y:S01]  /*0170*/  UMOV UR4, 0x400 ;  /* 0x0000040000047882 */ /* 0x000fe20000000000 */
[----:B------:R-:W-:Y:S01]  /*0180*/  UMOV UR5, 0x1 ;  /* 0x0000000100057882 */ /* 0x000fe20000000000 */
[----:B------:R-:W-:Y:S01]  /*0190*/  UMOV UR6, 0x100 ;  /* 0x0000010000067882 */ /* 0x000fe20000000000 */
[----:B------:R-:W-:Y:S01]  /*01a0*/  ELECT P0, URZ, PT ;  /* 0x00000000003f782f */ /* 0x000fe20003800000 */
[----:B------:R-:W-:-:S04]  /*01b0*/  UIADD3 UR6, -UR6, 0x100000, URZ ;  /* 0x0010000006067890 */ /* 0x000fc8000fffe13f */
[----:B------:R-:W-:Y:S02]  /*01c0*/  USHF.L.U32 UR7, UR6, 0xb, URZ ;  /* 0x0000000b06077899 */ /* 0x000fe4000800063f */
[----:B------:R-:W-:Y:S02]  /*01d0*/  USHF.L.U32 UR6, UR6, 0x1, URZ ;  /* 0x0000000106067899 */ /* 0x000fe4000800063f */
[----:B0-----:R-:W-:Y:S02]  /*01e0*/  ULEA UR8, UR8, UR4, 0x18 ;  /* 0x0000000408087291 */ /* 0x001fe4000f8ec03f */
[----:B------:R-:W-:-:S04]  /*01f0*/  UIADD3 UR4, -UR5, 0x100000, URZ ;  /* 0x0010000005047890 */ /* 0x000fc8000fffe13f */
[----:B------:R-:W-:Y:S02]  /*0200*/  USHF.L.U32 UR5, UR4, 0xb, URZ ;  /* 0x0000000b04057899 */ /* 0x000fe4000800063f */
[----:B------:R-:W-:Y:S01]  /*0210*/  USHF.L.U32 UR4, UR4, 0x1, URZ ;  /* 0x0000000104047899 */ /* 0x000fe2000800063f */
[----:B------:R-:W0:Y:S11]  /*0220*/  FENCE.VIEW.ASYNC.S ;  /* 0x00000000000073c6 */ /* 0x000e360000000000 */
[----:B0-----:R0:W1:Y:S01]  /*0230*/  SYNCS.EXCH.64 URZ, [UR8], UR4 ;  /* 0x00000004083f75b2 */ /* 0x0010620008000100 */
[----:B------:R0:W2:Y:S01]  /*0240*/  SYNCS.EXCH.64 URZ, [UR8+0x20], UR6 ;  /* 0x00002006083f75b2 */ /* 0x0000a20008000100 */
[----:B------:R0:W3:Y:S01]  /*0250*/  SYNCS.EXCH.64 URZ, [UR8+0x8], UR4 ;  /* 0x00000804083f75b2 */ /* 0x0000e20008000100 */
[----:B------:R0:W4:Y:S01]  /*0260*/  SYNCS.EXCH.64 URZ, [UR8+0x28], UR6 ;  /* 0x00002806083f75b2 */ /* 0x0001220008000100 */
[----:B------:R0:W0:Y:S01]  /*0270*/  SYNCS.EXCH.64 URZ, [UR8+0x10], UR4 ;  /* 0x00001004083f75b2 */ /* 0x0000220008000100 */
[----:B------:R0:W0:Y:S01]  /*0280*/  SYNCS.EXCH.64 URZ, [UR8+0x30], UR6 ;  /* 0x00003006083f75b2 */ /* 0x0000220008000100 */
[----:B------:R0:W0:Y:S01]  /*0290*/  SYNCS.EXCH.64 URZ, [UR8+0x18], UR4 ;  /* 0x00001804083f75b2 */ /* 0x0000220008000100 */
[----:B------:R0:W0:Y:S01]  /*02a0*/  SYNCS.EXCH.64 URZ, [UR8+0x38], UR6 ;  /* 0x00003806083f75b2 */ /* 0x0000220008000100 */
[----:B------:R-:W-:Y:S01]  /*02b0*/  NOP ;  /* 0x0000000000007918 */ /* 0x000fe20000000000 */
.L_x_2:
[----:B------:R-:W5:Y:S01]  /*02c0*/  SHFL.IDX PT, R0, R0, RZ, 0x1f ;  /* 0x00001fff00007589 */ /* 0x000f6200000e0000 */
[----:B------:R-:W-:Y:S01]  /*02d0*/  ELECT P0, URZ, PT ;  /* 0x00000000003f782f */ /* 0x000fe20003800000 */
[----:B------:R-:W1:Y:S01]  /*02e0*/  LDC R2, c[0x0][0x65c] ;  /* 0x00019700ff027b82 */ /* 0x000e620000000800 */
[----:B------:R-:W-:Y:S01]  /*02f0*/  SHF.R.S32.HI R6, RZ, 0x1f, R5 ;  /* 0x0000001fff067819 */ /* 0x000fe20000011405 */
[----:B------:R-:W2:Y:S01]  /*0300*/  S2R R3, SR_CTAID.Y ;  /* 0x0000000000037919 */ /* 0x000ea20000002600 */
[----:B0-----:R-:W-:Y:S01]  /*0310*/  UMOV UR4, 0x20 ;  /* 0x0000002000047882 */ /* 0x001fe20000000000 */
[----:B------:R-:W-:Y:S01]  /*0320*/  ISETP.NE.AND P2, PT, R8, RZ, PT ;  /* 0x000000ff0800720c */ /* 0x000fe20003f45270 */
[----:B------:R-:W-:Y:S01]  /*0330*/  NOP ;  /* 0x0000000000007918 */ /* 0x000fe20000000000 */
[----:B------:R-:W0:Y:S01]  /*0340*/  S2R R4, SR_CTAID.X ;  /* 0x0000000000047919 */ /* 0x000e220000002500 */
[----:B------:R-:W-:Y:S01]  /*0350*/  LEA.HI R6, R6, R5, RZ, 0x2 ;  /* 0x0000000506067211 */ /* 0x000fe200078f10ff */
[----:B------:R-:W-:Y:S01]  /*0360*/  NOP ;  /* 0x0000000000007918 */ /* 0x000fe20000000000 */
[----:B-----5:R-:W-:-:S02]  /*0370*/  ISETP.NE.OR P0, PT, R0, RZ, !P0 ;  /* 0x000000ff0000720c */ /* 0x020fc40004705670 */
[----:B-1----:R-:W-:-:S04]  /*0380*/  ISETP.NE.AND P3, PT, R2, 0x1, PT ;  /* 0x000000010200780c */ /* 0x002fc80003f65270 */
[----:B------:R-:W-:Y:S02]  /*0390*/  P2R R0, PR, RZ, 0x8 ;  /* 0x00000008ff007803 */ /* 0x000fe40000000000 */
[----:B------:R-:W-:-:S05]  /*03a0*/  LOP3.LUT R0, R6, 0xfffffffc, RZ, 0xc0, !PT ;  /* 0xfffffffc06007812 */ /* 0x000fca00078ec0ff */
[----:B------:R-:W-:Y:S01]  /*03b0*/  VOTEU.ALL UP0, P0 ;  /* 0x00000000003f7886 */ /* 0x000fe20000000000 */
[----:B------:R-:W-:Y:S01]  /*03c0*/  IMAD.IADD R0, R5, 0x1, -R0 ;  /* 0x0000000105007824 */ /* 0x000fe200078e0a00 */
[----:B------:R-:W0:Y:S01]  /*03d0*/  @P3 LDC R17, c[0x0][0x10] ;  /* 0x00000400ff113b82 */ /* 0x000e220000000800 */
[----:B------:R-:W-:Y:S01]  /*03e0*/  VOTEU.ALL UP1, P0 ;  /* 0x00000000003f7886 */ /* 0x000fe20000020000 */
[----:B--2---:R-:W-:Y:S01]  /*03f0*/  @P3 IMAD.MOV.U32 R6, RZ, RZ, R3 ;  /* 0x000000ffff063224 */ /* 0x004fe200078e0003 */
[----:B------:R-:W-:Y:S01]  /*0400*/  @!UP0 UMOV UR6, 0x400 ;  /* 0x0000040000068882 */ /* 0x000fe20000000000 */
[----:B------:R-:W-:-:S04]  /*0410*/  @!UP0 UIADD3 UR4, -UR4, 0x100000, URZ ;  /* 0x0010000004048890 */ /* 0x000fc8000fffe13f */
[----:B------:R-:W-:Y:S02]  /*0420*/  @!UP0 USHF.L.U32 UR5, UR4, 0xb, URZ ;  /* 0x0000000b04058899 */ /* 0x000fe4000800063f */
[----:B------:R-:W-:Y:S01]  /*0430*/  @!UP0 USHF.L.U32 UR4, UR4, 0x1, URZ ;  /* 0x0000000104048899 */ /* 0x000fe2000800063f */
[----:B------:R-:W-:Y:S02]  /*0440*/  @P3 IMAD.MOV.U32 R7, RZ, RZ, RZ ;  /* 0x000000ffff073224 */ /* 0x000fe400078e00ff */
[----:B------:R-:W-:Y:S01]  /*0450*/  IMAD.MOV.U32 R5, RZ, RZ, RZ ;  /* 0x000000ffff057224 */ /* 0x000fe200078e00ff */
[----:B------:R-:W1:Y:S01]  /*0460*/  @!UP0 S2UR UR7, SR_CgaCtaId ;  /* 0x00000000000789c3 */ /* 0x000e620000008800 */
[----:B------:R-:W-:-:S07]  /*0470*/  @P3 IMAD.MOV.U32 R11, RZ, RZ, RZ ;  /* 0x000000ffff0b3224 */ /* 0x000fce00078e00ff */
[----:B------:R-:W2:Y:S01]  /*0480*/  @!P3 LDC R9, c[0x0][0xc] ;  /* 0x00000300ff09bb82 */ /* 0x000ea20000000800 */
[----:B0-----:R-:W-:-:S04]  /*0490*/  @P3 IMAD.WIDE.U32 R16, R4, R17, R6 ;  /* 0x0000001104103225 */ /* 0x001fc800078e0006 */
[----:B------:R-:W-:Y:S01]  /*04a0*/  @P3 IMAD.IADD R17, R17, 0x1, R11 ;  /* 0x0000000111113824 */ /* 0x000fe200078e020b */
[----:B-1----:R-:W-:Y:S01]  /*04b0*/  @!UP0 ULEA UR6, UR7, UR6, 0x18 ;  /* 0x0000000607068291 */ /* 0x002fe2000f8ec03f */
[----:B------:R-:W-:Y:S01]  /*04c0*/  VOTEU.ALL UP0, P0 ;  /* 0x00000000003f7886 */ /* 0x000fe20000000000 */
[----:B------:R-:W-:-:S04]  /*04d0*/  ISETP.NE.AND P0, PT, R0, 0x3, PT ;  /* 0x000000030000780c */ /* 0x000fc80003f05270 */
[----:B------:R-:W-:Y:S01]  /*04e0*/  ISETP.EQ.OR P0, PT, R0, RZ, !P0 ;  /* 0x000000ff0000720c */ /* 0x000fe20004702670 */
[----:B--2---:R-:W-:-:S03]  /*04f0*/  @!P3 IMAD.WIDE.U32 R6, R9, R3, R4 ;  /* 0x000000030906b225 */ /* 0x004fc600078e0004 */
[C---:B------:R-:W-:Y:S01]  /*0500*/  ISETP.EQ.AND P0, PT, R8.reuse, RZ, P0 ;  /* 0x000000ff0800720c */ /* 0x040fe20000702270 */
[----:B------:R-:W-:Y:S01]  /*0510*/  VIADD R8, R8, 0xffffffff ;  /* 0xffffffff08087836 */ /* 0x000fe20000000000 */
[----:B------:R-:W0:Y:S02]  /*0520*/  FENCE.VIEW.ASYNC.S ;  /* 0x00000000000073c6 */ /* 0x000e240000000000 */
[----:B0-----:R0:W3:Y:S01]  /*0530*/  @!UP0 SYNCS.EXCH.64 URZ, [UR6+0x50], UR4 ;  /* 0x00005004063f85b2 */ /* 0x0010e20008000100 */
[----:B------:R-:W-:Y:S01]  /*0540*/  @!P3 IMAD.MOV.U32 R16, RZ, RZ, R6 ;  /* 0x000000ffff10b224 */ /* 0x000fe200078e0006 */
[----:B------:R-:W-:Y:S01]  /*0550*/  SEL R19, RZ, 0x1, !P0 ;  /* 0x00000001ff137807 */ /* 0x000fe20004000000 */
[----:B------:R-:W-:Y:S01]  /*0560*/  @!P3 IMAD.MOV.U32 R17, RZ, RZ, R7 ;  /* 0x000000ffff11b224 */ /* 0x000fe200078e0007 */
[----:B------:R-:W-:-:S04]  /*0570*/  ISETP.GE.U32.AND P1, PT, R8, 0x2, PT ;  /* 0x000000020800780c */ /* 0x000fc80003f26070 */
[----:B------:R-:W-:Y:S01]  /*0580*/  SEL R19, R19, 0x2, P1 ;  /* 0x0000000213137807 */ /* 0x000fe20000800000 */
[----:B------:R0:W3:Y:S01]  /*0590*/  @!UP1 SYNCS.EXCH.64 URZ, [UR6+0x58], UR4 ;  /* 0x00005804063f95b2 */ /* 0x0000e20008000100 */
[----:B------:R-:W-:Y:S01]  /*05a0*/  NOP ;  /* 0x0000000000007918 */ /* 0x000fe20000000000 */
[----:B---34-:R-:W-:Y:S06]  /*05b0*/  BAR.SYNC.DEFER_BLOCKING 0x0 ;  /* 0x0000000000007b1d */ /* 0x018fec0000010000 */
[----:B------:R-:W-:Y:S05]  /*05c0*/  @!P2 BRA `(.L_x_3) ;  /* 0x000000a00078a947 */ /* 0x000fea0003800000 */
[----:B------:R-:W-:-:S13]  /*05d0*/  ISETP.GT.U32.AND P0, PT, R8, 0x1, PT ;  /* 0x000000010800780c */ /* 0x000fda0003f04070 */
[----:B0-----:R-:W-:Y:S05]  /*05e0*/  @P0 EXIT ;  /* 0x000000000000094d */ /* 0x001fea0003800000 */
[----:B------:R-:W-:Y:S01]  /*05f0*/  ULDC.64 UR4, c[0x0][0x650] ;  /* 0x0001940000047ab9 */ /* 0x000fe20000000a00 */
[----:B------:R-:W-:Y:S01]  /*0600*/  PRMT R0, RZ, 0x7610, R0 ;  /* 0x00007610ff007816 */ /* 0x000fe20000000000 */
[----:B------:R-:W-:Y:S01]  /*0610*/  IMAD.MOV.U32 R152, RZ, RZ, -0x1 ;  /* 0xffffffffff987424 */ /* 0x000fe200078e00ff */
[----:B------:R-:W-:Y:S01]  /*0620*/  ISETP.GE.U32.AND P0, PT, R16, UR4, PT ;  /* 0x0000000410007c0c */ /* 0x000fe2000bf06070 */
[----:B------:R-:W-:Y:S02]  /*0630*/  IMAD.MOV.U32 R153, RZ, RZ, -0x1 ;  /* 0xffffffffff997424 */ /* 0x000fe400078e00ff */
[----:B------:R-:W-:Y:S01]  /*0640*/  IMAD.MOV.U32 R23, RZ, RZ, -0x1 ;  /* 0xffffffffff177424 */ /* 0x000fe200078e00ff */
[----:B------:R-:W-:-:S13]  /*0650*/  ISETP.GE.U32.AND.EX P0, PT, R17, UR5, PT, P0 ;  /* 0x0000000511007c0c */ /* 0x000fda000bf06100 */
[----:B------:R-:W-:Y:S05]  /*0660*/  @P0 BRA `(.L_x_4) ;  /* 0x0000000400540947 */ /* 0x000fea0003800000 */
[----:B------:R-:W0:Y:S01]  /*0670*/  LDC.64 R14, c[0x0][0x628] ;  /* 0x00018a00ff0e7b82 */ /* 0x000e220000000a00 */
[----:B------:R-:W-:Y:S02]  /*0680*/  IMAD.MOV.U32 R6, RZ, RZ, R16 ;  /* 0x000000ffff067224 */ /* 0x000fe400078e0010 */
[----:B------:R-:W-:-:S05]  /*0690*/  IMAD.MOV.U32 R7, RZ, RZ, R17 ;  /* 0x000000ffff077224 */ /* 0x000fca00078e0011 */
[----:B------:R-:W1:Y:S08]  /*06a0*/  LDC R0, c[0x0][0x630] ;  /* 0x00018c00ff007b82 */ /* 0x000e700000000800 */
[----:B------:R-:W2:Y:S01]  /*06b0*/  LDC.64 R20, c[0x0][0x620] ;  /* 0x00018800ff147b82 */ /* 0x000ea20000000a00 */
[----:B0-----:R-:W-:-:S04]  /*06c0*/  ISETP.NE.U32.AND P0, PT, R14, RZ, PT ;  /* 0x000000ff0e00720c */ /* 0x001fc80003f05070 */
[----:B------:R-:W-:-:S13]  /*06d0*/  ISETP.NE.AND.EX P0, PT, R15, RZ, PT, P0 ;  /* 0x000000ff0f00720c */ /* 0x000fda0003f05300 */
[----:B-12---:R-:W-:Y:S05]  /*06e0*/  @!P0 BRA `(.L_x_5) ;  /* 0x0000000000288947 */ /* 0x006fea0003800000 */
[----:B------:R-:W0:Y:S02]  /*06f0*/  LDC R11, c[0x0][0x634] ;  /* 0x00018d00ff0b7b82 */ /* 0x000e240000000800 */
[----:B0-----:R-:W-:-:S05]  /*0700*/  IADD3 R11, P0, R16, R11, RZ ;  /* 0x0000000b100b7210 */ /* 0x001fca0007f1e0ff */
[----:B------:R-:W-:-:S04]  /*0710*/  IMAD.X R13, RZ, RZ, R17, P0 ;  /* 0x000000ffff0d7224 */ /* 0x000fc800000e0611 */
[----:B------:R-:W-:-:S04]  /*0720*/  IMAD.WIDE.U32 R6, R13, R14, RZ ;  /* 0x0000000e0d067225 */ /* 0x000fc800078e00ff */
[----:B------:R-:W-:-:S04]  /*0730*/  IMAD.WIDE.U32 R8, P0, R11, R15, R6 ;  /* 0x0000000f0b087225 */ /* 0x000fc80007800006 */
[----:B------:R-:W-:-:S04]  /*0740*/  IMAD.WIDE.U32 R6, R11, R14, RZ ;  /* 0x0000000e0b067225 */ /* 0x000fc800078e00ff */
[----:B------:R-:W-:Y:S01]  /*0750*/  IMAD.X R11, RZ, RZ, RZ, P0 ;  /* 0x000000ffff0b7224 */ /* 0x000fe200000e06ff */
[----:B------:R-:W-:Y:S01]  /*0760*/  IADD3 RZ, P0, R7, R8, RZ ;  /* 0x0000000807ff7210 */ /* 0x000fe20007f1e0ff */
[----:B------:R-:W-:-:S04]  /*0770*/  IMAD.MOV.U32 R10, RZ, RZ, R9 ;  /* 0x000000ffff0a7224 */ /* 0x000fc800078e0009 */
[----:B------:R-:W-:-:S08]  /*0780*/  IMAD.WIDE.U32.X R6, R13, R15, R10, P0 ;  /* 0x0000000f0d067225 */ /* 0x000fd000000e040a */
.L_x_5:
[-CC-:B------:R-:W-:Y:S01]  /*0790*/  SHF.R.U64 R23, R6, R0.reuse, R7.reuse ;  /* 0x0000000006177219 */ /* 0x180fe20000001207 */
[----:B------:R-:W0:Y:S01]  /*07a0*/  LDC R10, c[0x0][0x618] ;  /* 0x00018600ff0a7b82 */ /* 0x000e220000000800 */
[----:B------:R-:W-:Y:S01]  /*07b0*/  SHF.R.U32.HI R5, RZ, R0, R7 ;  /* 0x00000000ff057219 */ /* 0x000fe20000011607 */
[----:B------:R-:W-:Y:S01]  /*07c0*/  ULDC UR4, c[0x0][0x150] ;  /* 0x0000540000047ab9 */ /* 0x000fe20000000800 */
[----:B------:R-:W-:Y:S02]  /*07d0*/  IADD3 R9, P0, RZ, -R23, RZ ;  /* 0x80000017ff097210 */ /* 0x000fe40007f1e0ff */
[----:B------:R-:W-:-:S03]  /*07e0*/  I2FP.F32.U32 R0, R4 ;  /* 0x0000000400007245 */ /* 0x000fc60000201000 */
[----:B------:R-:W1:Y:S01]  /*07f0*/  LDC.64 R28, c[0x0][0x640] ;  /* 0x00019000ff1c7b82 */ /* 0x000e620000000a00 */
[----:B------:R-:W-:Y:S02]  /*0800*/  IMAD.X R11, RZ, RZ, ~R5, P0 ;  /* 0x000000ffff0b7224 */ /* 0x000fe400000e0e05 */
[----:B------:R-:W-:Y:S01]  /*0810*/  FMUL R0, R0, UR4 ;  /* 0x0000000400007c20 */ /* 0x000fe20008400000 */
[----:B------:R-:W-:Y:S01]  /*0820*/  IMAD.WIDE.U32 R6, R9, R20, R16 ;  /* 0x0000001409067225 */ /* 0x000fe200078e0010 */
[----:B------:R-:W-:-:S03]  /*0830*/  ULDC UR4, c[0x0][0x154] ;  /* 0x0000550000047ab9 */ /* 0x000fc60000000800 */
[----:B------:R-:W-:Y:S01]  /*0840*/  IMAD R8, R11, R20, RZ ;  /* 0x000000140b087224 */ /* 0x000fe200078e02ff */
[----:B------:R-:W2:Y:S01]  /*0850*/  LDC R5, c[0x0][0x144] ;  /* 0x00005100ff057b82 */ /* 0x000ea20000000800 */
[----:B------:R-:W3:Y:S02]  /*0860*/  F2I.U32.TRUNC.NTZ R0, R0 ;  /* 0x0000000000007305 */ /* 0x000ee4000020f000 */
[----:B------:R-:W-:-:S04]  /*0870*/  IMAD R9, R9, R21, R8 ;  /* 0x0000001509097224 */ /* 0x000fc800078e0208 */
[----:B------:R-:W-:Y:S01]  /*0880*/  IMAD.IADD R7, R7, 0x1, R9 ;  /* 0x0000000107077824 */ /* 0x000fe200078e0209 */
[----:B------:R-:W4:Y:S01]  /*0890*/  LDC R12, c[0x0][0x608] ;  /* 0x00018200ff0c7b82 */ /* 0x000f220000000800 */
[----:B------:R-:W-:-:S03]  /*08a0*/  IMAD.MOV.U32 R9, RZ, RZ, -0x1 ;  /* 0xffffffffff097424 */ /* 0x000fc600078e00ff */
[-CC-:B0-----:R-:W-:Y:S02]  /*08b0*/  SHF.R.U64 R20, R6, R10.reuse, R7.reuse ;  /* 0x0000000a06147219 */ /* 0x181fe40000001207 */
[----:B------:R-:W-:Y:S02]  /*08c0*/  I2FP.F32.U32 R6, R3 ;  /* 0x0000000300067245 */ /* 0x000fe40000201000 */
[----:B------:R-:W0:Y:S01]  /*08d0*/  LDC R26, c[0x0][0x658] ;  /* 0x00019600ff1a7b82 */ /* 0x000e220000000800 */
[----:B-1----:R-:W-:Y:S01]  /*08e0*/  ISETP.NE.U32.AND P0, PT, R28, RZ, PT ;  /* 0x000000ff1c00720c */ /* 0x002fe20003f05070 */
[----:B---3--:R-:W-:Y:S01]  /*08f0*/  IMAD.MOV R8, RZ, RZ, -R0 ;  /* 0x000000ffff087224 */ /* 0x008fe200078e0a00 */
[----:B------:R-:W-:Y:S01]  /*0900*/  SHF.R.U32.HI R7, RZ, R10, R7 ;  /* 0x0000000aff077219 */ /* 0x000fe20000011607 */
[----:B------:R-:W-:Y:S01]  /*0910*/  FMUL R6, R6, UR4 ;  /* 0x0000000406067c20 */ /* 0x000fe20008400000 */
[----:B------:R-:W-:-:S03]  /*0920*/  ISETP.NE.AND.EX P0, PT, R29, RZ, PT, P0 ;  /* 0x000000ff1d00720c */ /* 0x000fc60003f05300 */
[----:B------:R-:W1:Y:S01]  /*0930*/  LDC R14, c[0x0][0x148] ;  /* 0x00005200ff0e7b82 */ /* 0x000e620000000800 */
[----:B--2---:R-:W-:-:S07]  /*0940*/  IMAD R0, R5, R8, R4 ;  /* 0x0000000805007224 */ /* 0x004fce00078e0204 */
[----:B------:R-:W2:Y:S01]  /*0950*/  LDC R24, c[0x0][0x600] ;  /* 0x00018000ff187b82 */ /* 0x000ea20000000800 */
[-CC-:B----4-:R-:W-:Y:S02]  /*0960*/  SHF.R.U64 R30, R20, R12.reuse, R7.reuse ;  /* 0x0000000c141e7219 */ /* 0x190fe40000001207 */
[----:B------:R-:W-:Y:S01]  /*0970*/  SHF.R.U32.HI R5, RZ, R12, R7 ;  /* 0x0000000cff057219 */ /* 0x000fe20000011607 */
[----:B------:R-:W-:Y:S01]  /*0980*/  IMAD.MOV.U32 R7, RZ, RZ, 0x1 ;  /* 0x00000001ff077424 */ /* 0x000fe200078e00ff */
[----:B------:R3:W4:Y:S03]  /*0990*/  F2I.U32.TRUNC.NTZ R12, R6 ;  /* 0x00000006000c7305 */ /* 0x000726000020f000 */
[----:B------:R-:W1:Y:S01]  /*09a0*/  LDC R15, c[0x0][0x648] ;  /* 0x00019200ff0f7b82 */ /* 0x000e620000000800 */
[-C--:B0-----:R-:W-:Y:S02]  /*09b0*/  SHF.L.U32 R4, R9, R26.reuse, RZ ;  /* 0x0000001a09047219 */ /* 0x081fe400000006ff */
[----:B------:R-:W-:-:S02]  /*09c0*/  SHF.R.U64 R32, R30, R26, R5 ;  /* 0x0000001a1e207219 */ /* 0x000fc40000001205 */
[----:B------:R-:W-:Y:S02]  /*09d0*/  LOP3.LUT R11, RZ, R4, RZ, 0x33, !PT ;  /* 0x00000004ff0b7212 */ /* 0x000fe400078e33ff */
[-C--:B------:R-:W-:Y:S01]  /*09e0*/  SHF.R.U32.HI R5, RZ, R26.reuse, R5 ;  /* 0x0000001aff057219 */ /* 0x080fe20000011605 */
[----:B------:R-:W0:Y:S01]  /*09f0*/  LDC R21, c[0x0][0x638] ;  /* 0x00018e00ff157b82 */ /* 0x000e220000000800 */
[----:B------:R-:W-:Y:S01]  /*0a00*/  SHF.L.U32 R10, R7, R26, RZ ;  /* 0x0000001a070a7219 */ /* 0x000fe200000006ff */
[----:B------:R-:W-:-:S06]  /*0a10*/  IMAD.MOV.U32 R4, RZ, RZ, R32 ;  /* 0x000000ffff047224 */ /* 0x000fcc00078e0020 */
[----:B------:R-:W0:Y:S01]  /*0a20*/  LDC R152, c[0x0][0x610] ;  /* 0x00018400ff987b82 */ /* 0x000e220000000800 */
[----:B---34-:R-:W-:Y:S05]  /*0a30*/  @!P0 BRA `(.L_x_6) ;  /* 0x0000000000288947 */ /* 0x018fea0003800000 */
[----:B------:R-:W3:Y:S02]  /*0a40*/  LDC R9, c[0x0][0x64c] ;  /* 0x00019300ff097b82 */ /* 0x000ee40000000800 */
[----:B---3--:R-:W-:-:S05]  /*0a50*/  IADD3 R9, P0, R32, R9, RZ ;  /* 0x0000000920097210 */ /* 0x008fca0007f1e0ff */
        /* <DEDUP_REMOVED lines=8> */
.L_x_6:
[----:B-1----:R-:W-:Y:S01]  /*0ae0*/  SHF.R.U64 R4, R4, R15, R5 ;  /* 0x0000000f04047219 */ /* 0x002fe20000001205 */
[----:B--2---:R-:W-:Y:S01]  /*0af0*/  VIADD R5, R24, 0xffffffff ;  /* 0xffffffff18057836 */ /* 0x004fe20000000000 */
[----:B------:R-:W-:Y:S01]  /*0b00*/  LOP3.LUT R11, R30, R11, RZ, 0xc0, !PT ;  /* 0x0000000b1e0b7212 */ /* 0x000fe200078ec0ff */
[----:B------:R-:W-:Y:S02]  /*0b10*/  IMAD.MOV R12, RZ, RZ, -R12 ;  /* 0x000000ffff0c7224 */ /* 0x000fe400078e0a0c */
[----:B------:R-:W-:Y:S01]  /*0b20*/  IMAD.MOV R6, RZ, RZ, -R4 ;  /* 0x000000ffff067224 */ /* 0x000fe200078e0a04 */
[----:B------:R-:W-:Y:S01]  /*0b30*/  LOP3.LUT R5, R20, R5, RZ, 0xc0, !PT ;  /* 0x0000000514057212 */ /* 0x000fe200078ec0ff */
[----:B------:R-:W-:Y:S02]  /*0b40*/  @P3 IMAD R0, R14, R12, R3 ;  /* 0x0000000c0e003224 */ /* 0x000fe400078e0203 */
[----:B------:R-:W-:Y:S02]  /*0b50*/  IMAD R11, R10, R4, R11 ;  /* 0x000000040a0b7224 */ /* 0x000fe400078e020b */
[----:B0-----:R-:W-:-:S02]  /*0b60*/  IMAD R3, R6, R21, R32 ;  /* 0x0000001506037224 */ /* 0x001fc400078e0220 */
[----:B------:R-:W-:Y:S02]  /*0b70*/  IMAD R152, R11, R152, R0 ;  /* 0x000000980b987224 */ /* 0x000fe400078e0200 */
[----:B------:R-:W-:Y:S02]  /*0b80*/  IMAD R3, R3, R24, R5 ;  /* 0x0000001803037224 */ /* 0x000fe400078e0205 */
[----:B------:R-:W-:-:S03]  /*0b90*/  IMAD.MOV.U32 R0, RZ, RZ, 0x1 ;  /* 0x00000001ff007424 */ /* 0x000fc600078e00ff */
[----:B------:R-:W-:Y:S02]  /*0ba0*/  SEL R153, R3, R152, !P3 ;  /* 0x0000009803997207 */ /* 0x000fe40005800000 */
[----:B------:R-:W-:-:S07]  /*0bb0*/  SEL R152, R152, R3, !P3 ;  /* 0x0000000398987207 */ /* 0x000fce0005800000 */
.L_x_4:
[----:B------:R-:W-:-:S08]  /*0bc0*/  NOP ;  /* 0x0000000000007918 */ /* 0x000fd00000000000 */
[----:B------:R-:W0:Y:S02]  /*0bd0*/  USETMAXREG.TRY_ALLOC.CTAPOOL UP0, 0xe8 ;  /* 0x000000e8000079c8 */ /* 0x000e240008000600 */
[----:B0-----:R-:W-:-:S13]  /*0be0*/  PLOP3.LUT P0, PT, PT, PT, UP0, 0x80, 0x0 ;  /* 0x000000000000781c */ /* 0x001fda0003f0f008 */
[----:B------:R-:W-:Y:S05]  /*0bf0*/  @!P0 BRA `(.L_x_4) ;  /* 0xfffffffc00f08947 */ /* 0x000fea000383ffff */
[----:B------:R-:W-:Y:S01]  /*0c00*/  ULDC.64 UR4, c[0x0][0x598] ;  /* 0x0001660000047ab9 */ /* 0x000fe20000000a00 */
[----:B------:R-:W-:Y:S01]  /*0c10*/  ULDC.64 UR36, c[0x0][0x208] ;  /* 0x0000820000247ab9 */ /* 0x000fe20000000a00 */
[----:B------:R-:W-:-:S04]  /*0c20*/  ISETP.NE.U32.AND P0, PT, RZ, UR4, PT ;  /* 0x00000004ff007c0c */ /* 0x000fc8000bf05070 */
[----:B------:R-:W-:-:S13]  /*0c30*/  ISETP.NE.AND.EX P0, PT, RZ, UR5, PT, P0 ;  /* 0x00000005ff007c0c */ /* 0x000fda000bf05300 */
[----:B------:R-:W-:Y:S05]  /*0c40*/  @!P0 BRA `(.L_x_7) ;  /* 0x00000000001c8947 */ /* 0x000fea0003800000 */
[----:B------:R-:W0:Y:S02]  /*0c50*/  LDC.64 R4, c[0x0][0x598] ;  /* 0x00016600ff047b82 */ /* 0x000e240000000a00 */
[----:B0-----:R-:W2:Y:S02]  /*0c60*/  LDG.E.64 R4, desc[UR36][R4.64] ;  /* 0x0000002404047981 */ /* 0x001ea4000c1e1b00 */
[----:B--2---:R-:W-:-:S04]  /*0c70*/  ISETP.NE.U32.AND P0, PT, R4, RZ, PT ;  /* 0x000000ff0400720c */ /* 0x004fc80003f05070 */
[----:B------:R-:W-:-:S13]  /*0c80*/  ISETP.NE.AND.EX P0, PT, R5, RZ, PT, P0 ;  /* 0x000000ff0500720c */ /* 0x000fda0003f05300 */
[----:B------:R-:W-:Y:S05]  /*0c90*/  @!P0 BRA `(.L_x_7) ;  /* 0x0000000000088947 */ /* 0x000fea0003800000 */
[----:B------:R0:W5:Y:S01]  /*0ca0*/  LD.E R154, desc[UR36][R4.64] ;  /* 0x00000024049a7980 */ /* 0x000162000c101900 */
[----:B------:R-:W-:Y:S05]  /*0cb0*/  BRA `(.L_x_8) ;  /* 0x0000000000247947 */ /* 0x000fea0003800000 */
.L_x_7:
[----:B------:R-:W-:Y:S02]  /*0cc0*/  ULDC.64 UR4, c[0x0][0x588] ;  /* 0x0001620000047ab9 */ /* 0x000fe40000000a00 */
[----:B------:R-:W-:-:S04]  /*0cd0*/  ISETP.NE.U32.AND P0, PT, RZ, UR4, PT ;  /* 0x00000004ff007c0c */ /* 0x000fc8000bf05070 */
[----:B------:R-:W-:-:S13]  /*0ce0*/  ISETP.NE.AND.EX P0, PT, RZ, UR5, PT, P0 ;  /* 0x00000005ff007c0c */ /* 0x000fda000bf05300 */
[----:B------:R-:W-:Y:S05]  /*0cf0*/  @!P0 BRA `(.L_x_9) ;  /* 0x00000000000c8947 */ /* 0x000fea0003800000 */
[----:B------:R-:W0:Y:S02]  /*0d00*/  LDC.64 R154, c[0x0][0x588] ;  /* 0x00016200ff9a7b82 */ /* 0x000e240000000a00 */
[----:B0-----:R1:W5:Y:S01]  /*0d10*/  LDG.E R154, desc[UR36][R154.64] ;  /* 0x000000249a9a7981 */ /* 0x001362000c1e1900 */
[----:B------:R-:W-:Y:S05]  /*0d20*/  BRA `(.L_x_8) ;  /* 0x0000000000087947 */ /* 0x000fea0003800000 */
.L_x_9:
[----:B------:R-:W-:Y:S02]  /*0d30*/  ULDC UR4, c[0x0][0x580] ;  /* 0x0001600000047ab9 */ /* 0x000fe40000000800 */
[----:B------:R-:W-:-:S07]  /*0d40*/  IMAD.U32 R154, RZ, RZ, UR4 ;  /* 0x00000004ff9a7e24 */ /* 0x000fce000f8e00ff */
.L_x_8:
[----:B------:R-:W-:Y:S02]  /*0d50*/  ULDC.64 UR4, c[0x0][0x5a0] ;  /* 0x0001680000047ab9 */ /* 0x000fe40000000a00 */
[----:B------:R-:W-:-:S04]  /*0d60*/  ISETP.NE.U32.AND P0, PT, RZ, UR4, PT ;  /* 0x00000004ff007c0c */ /* 0x000fc8000bf05070 */
[----:B------:R-:W-:-:S13]  /*0d70*/  ISETP.NE.AND.EX P0, PT, RZ, UR5, PT, P0 ;  /* 0x00000005ff007c0c */ /* 0x000fda000bf05300 */
[----:B------:R-:W-:Y:S05]  /*0d80*/  @!P0 BRA `(.L_x_10) ;  /* 0x00000000001c8947 */ /* 0x000fea0003800000 */
[----:B0-----:R-:W0:Y:S02]  /*0d90*/  LDC.64 R4, c[0x0][0x5a0] ;  /* 0x00016800ff047b82 */ /* 0x001e240000000a00 */
[----:B0-----:R-:W2:Y:S02]  /*0da0*/  LDG.E.64 R4, desc[UR36][R4.64] ;  /* 0x0000002404047981 */ /* 0x001ea4000c1e1b00 */
[----:B--2---:R-:W-:-:S04]  /*0db0*/  ISETP.NE.U32.AND P0, PT, R4, RZ, PT ;  /* 0x000000ff0400720c */ /* 0x004fc80003f05070 */
[----:B------:R-:W-:-:S13]  /*0dc0*/  ISETP.NE.AND.EX P0, PT, R5, RZ, PT, P0 ;  /* 0x000000ff0500720c */ /* 0x000fda0003f05300 */
[----:B------:R-:W-:Y:S05]  /*0dd0*/  @!P0 BRA `(.L_x_10) ;  /* 0x0000000000088947 */ /* 0x000fea0003800000 */
[----:B-1----:R0:W5:Y:S01]  /*0de0*/  LD.E R155, desc[UR36][R4.64] ;  /* 0x00000024049b7980 */ /* 0x002162000c101900 */
[----:B------:R-:W-:Y:S05]  /*0df0*/  BRA `(.L_x_11) ;  /* 0x0000000000247947 */ /* 0x000fea0003800000 */
.L_x_10:
[----:B------:R-:W-:Y:S02]  /*0e00*/  ULDC.64 UR4, c[0x0][0x590] ;  /* 0x0001640000047ab9 */ /* 0x000fe40000000a00 */
[----:B------:R-:W-:-:S04]  /*0e10*/  ISETP.NE.U32.AND P0, PT, RZ, UR4, PT ;  /* 0x00000004ff007c0c */ /* 0x000fc8000bf05070 */
[----:B------:R-:W-:-:S13]  /*0e20*/  ISETP.NE.AND.EX P0, PT, RZ, UR5, PT, P0 ;  /* 0x00000005ff007c0c */ /* 0x000fda000bf05300 */
[----:B------:R-:W-:Y:S05]  /*0e30*/  @!P0 BRA `(.L_x_12) ;  /* 0x00000000000c8947 */ /* 0x000fea0003800000 */
[----:B0-----:R-:W1:Y:S02]  /*0e40*/  LDC.64 R4, c[0x0][0x590] ;  /* 0x00016400ff047b82 */ /* 0x001e640000000a00 */
[----:B-1----:R1:W5:Y:S01]  /*0e50*/  LDG.E R155, desc[UR36][R4.64] ;  /* 0x00000024049b7981 */ /* 0x002362000c1e1900 */
[----:B------:R-:W-:Y:S05]  /*0e60*/  BRA `(.L_x_11) ;  /* 0x0000000000087947 */ /* 0x000fea0003800000 */
.L_x_12:
[----:B------:R-:W-:Y:S02]  /*0e70*/  ULDC UR4, c[0x0][0x584] ;  /* 0x0001610000047ab9 */ /* 0x000fe40000000800 */
[----:B-1----:R-:W-:-:S07]  /*0e80*/  IMAD.U32 R155, RZ, RZ, UR4 ;  /* 0x00000004ff9b7e24 */ /* 0x002fce000f8e00ff */
.L_x_11:
[----:B------:R-:W-:-:S13]  /*0e90*/  LOP3.LUT P0, RZ, R0, 0xff, RZ, 0xc0, !PT ;  /* 0x000000ff00ff7812 */ /* 0x000fda000780c0ff */
[----:B------:R-:W-:Y:S05]  /*0ea0*/  @!P0 EXIT ;  /* 0x000000000000894d */ /* 0x000fea0003800000 */
[----:B------:R-:W-:Y:S01]  /*0eb0*/  ULDC UR4, c[0x0][0x28c] ;  /* 0x0000a30000047ab9 */ /* 0x000fe20000000800 */
[----:B------:R-:W-:Y:S01]  /*0ec0*/  LOP3.LUT R166, R19, 0x1, RZ, 0xfc, !PT ;  /* 0x0000000113a67812 */ /* 0x000fe200078efcff */
[----:B------:R-:W-:Y:S01]  /*0ed0*/  UIADD3 UR4, UR4, 0x1f, URZ ;  /* 0x0000001f04047890 */ /* 0x000fe2000fffe03f */
[----:B------:R-:W-:Y:S01]  /*0ee0*/  UMOV UR38, URZ ;  /* 0x0000003f00267c82 */ /* 0x000fe20008000000 */
[----:B------:R-:W-:Y:S02]  /*0ef0*/  UMOV UR39, URZ ;  /* 0x0000003f00277c82 */ /* 0x000fe40008000000 */
[----:B------:R-:W-:-:S04]  /*0f00*/  USHF.R.S32.HI UR5, URZ, 0x1f, UR4 ;  /* 0x0000001f3f057899 */ /* 0x000fc80008011404 */
[----:B------:R-:W-:-:S04]  /*0f10*/  ULEA.HI UR5, UR5, UR4, URZ, 0x5 ;  /* 0x0000000405057291 */ /* 0x000fc8000f8f283f */
[----:B------:R-:W-:-:S12]  /*0f20*/  USHF.R.S32.HI UR40, URZ, 0x5, UR5 ;  /* 0x000000053f287899 */ /* 0x000fd80008011405 */
.L_x_284:
[----:B------:R-:W-:Y:S01]  /*0f30*/  LOP3.LUT R0, R18, 0x80, RZ, 0xc0, !PT ;  /* 0x0000008012007812 */ /* 0x000fe200078ec0ff */
[----:B--2---:R-:W2:Y:S01]  /*0f40*/  S2UR UR7, SR_CgaCtaId ;  /* 0x00000000000779c3 */ /* 0x004ea20000008800 */
[----:B------:R-:W-:Y:S02]  /*0f50*/  UMOV UR6, 0x400 ;  /* 0x0000040000067882 */ /* 0x000fe40000000000 */
[----:B------:R-:W-:-:S06]  /*0f60*/  SHF.R.U32.HI R0, RZ, 0x7, R0 ;  /* 0x00000007ff007819 */ /* 0x000fcc0000011600 */
[----:B------:R-:W3:Y:S01]  /*0f70*/  SHFL.IDX PT, R0, R0, RZ, 0x1f ;  /* 0x00001fff00007589 */ /* 0x000ee200000e0000 */
[----:B--2---:R-:W-:Y:S01]  /*0f80*/  ULEA UR42, UR7, UR6, 0x18 ;  /* 0x00000006072a7291 */ /* 0x004fe2000f8ec03f */
[----:B---3--:R-:W-:-:S13]  /*0f90*/  R2UR UR4, R0 ;  /* 0x00000000000472ca */ /* 0x008fda00000e0000 */
[----:B------:R-:W-:-:S04]  /*0fa0*/  ULEA.HI UR5, UR4, UR4, URZ, 0x1 ;  /* 0x0000000404057291 */ /* 0x000fc8000f8f083f */
[----:B------:R-:W-:-:S04]  /*0fb0*/  ULOP3.LUT UR5, UR5, 0x7fffe, URZ, 0xc0, !UPT ;  /* 0x0007fffe05057892 */ /* 0x000fc8000f8ec03f */
[----:B------:R-:W-:-:S03]  /*0fc0*/  UIADD3 UR5, UR4, -UR5, URZ ;  /* 0x8000000504057290 */ /* 0x000fc6000fffe03f */
[----:B------:R-:W-:Y:S01]  /*0fd0*/  ULDC UR4, c[0x0][0x28c] ;  /* 0x0000a30000047ab9 */ /* 0x000fe20000000800 */
[----:B------:R-:W-:Y:S01]  /*0fe0*/  ULEA UR5, UR5, UR42, 0xd ;  /* 0x0000002a05057291 */ /* 0x000fe2000f8e683f */
[----:B------:R-:W-:-:S03]  /*0ff0*/  ISETP.LT.AND P0, PT, RZ, UR4, PT ;  /* 0x00000004ff007c0c */ /* 0x000fc6000bf01270 */
[----:B------:R-:W-:-:S04]  /*1000*/  UIADD3 UR5, UR5, 0x100, URZ ;  /* 0x0000010005057890 */ /* 0x000fc8000fffe03f */
[----:B------:R-:W-:-:S04]  /*1010*/  USHF.R.U32.HI UR5, URZ, 0x4, UR5 ;  /* 0x000000043f057899 */ /* 0x000fc80008011605 */
[----:B------:R-:W-:Y:S02]  /*1020*/  ULOP3.LUT UR41, UR5, 0x3fff, URZ, 0xc0, !UPT ;  /* 0x00003fff05297892 */ /* 0x000fe4000f8ec03f */
[----:B01--45:R-:W-:Y:S10]  /*1030*/  @P0 BRA `(.L_x_13) ;  /* 0x0000000000400947 */ /* 0x033ff40003800000 */
[----:B------:R-:W-:Y:S01]  /*1040*/  MOV R0, 0x0 ;  /* 0x0000000000007802 */ /* 0x000fe20000000f00 */
[----:B------:R-:W-:Y:S01]  /*1050*/  ULDC.64 UR4, c[0x4][0x68] ;  /* 0x01001a0000047ab9 */ /* 0x000fe20000000a00 */
[----:B------:R-:W-:Y:S01]  /*1060*/  ULDC.64 UR6, c[0x4][0x8] ;  /* 0x0100020000067ab9 */ /* 0x000fe20000000a00 */
[----:B01----:R-:W-:Y:S01]  /*1070*/  IMAD.U32 R4, RZ, RZ, UR4 ;  /* 0x00000004ff047e24 */ /* 0x003fe2000f8e00ff */
[----:B------:R0:W1:Y:S01]  /*1080*/  LDC.64 R14, c[0x4][R0] ;  /* 0x01000000000e7b82 */ /* 0x0000620000000a00 */
[----:B------:R-:W-:Y:S01]  /*1090*/  IMAD.U32 R5, RZ, RZ, UR5 ;  /* 0x00000005ff057e24 */ /* 0x000fe2000f8e00ff */
[----:B------:R-:W-:Y:S01]  /*10a0*/  ULDC.64 UR4, c[0x4][0x70] ;  /* 0x01001c0000047ab9 */ /* 0x000fe20000000a00 */
[----:B------:R-:W-:Y:S02]  /*10b0*/  IMAD.U32 R10, RZ, RZ, UR6 ;  /* 0x00000006ff0a7e24 */ /* 0x000fe4000f8e00ff */
[----:B------:R-:W-:Y:S02]  /*10c0*/  IMAD.U32 R6, RZ, RZ, UR4 ;  /* 0x00000004ff067e24 */ /* 0x000fe4000f8e00ff */
[----:B------:R-:W-:-:S02]  /*10d0*/  IMAD.U32 R7, RZ, RZ, UR5 ;  /* 0x00000005ff077e24 */ /* 0x000fc4000f8e00ff */
[----:B------:R-:W-:Y:S02]  /*10e0*/  IMAD.U32 R11, RZ, RZ, UR7 ;  /* 0x00000007ff0b7e24 */ /* 0x000fe4000f8e00ff */
[----:B------:R-:W-:Y:S02]  /*10f0*/  IMAD.MOV.U32 R8, RZ, RZ, 0x1e1 ;  /* 0x000001e1ff087424 */ /* 0x000fe400078e00ff */
[----:B------:R-:W-:Y:S02]  /*1100*/  IMAD.MOV.U32 R12, RZ, RZ, 0x1 ;  /* 0x00000001ff0c7424 */ /* 0x000fe400078e00ff */
[----:B0-----:R-:W-:-:S07]  /*1110*/  IMAD.MOV.U32 R13, RZ, RZ, RZ ;  /* 0x000000ffff0d7224 */ /* 0x001fce00078e00ff */
[----:B------:R-:W-:-:S07]  /*1120*/  LEPC R20, `(.L_x_13) ;  /* 0x000000001014794e */ /* 0x000fce0000000000 */
[----:B-1---5:R-:W-:Y:S05]  /*1130*/  CALL.ABS.NOINC R14 ;  /* 0x000000000e007343 */ /* 0x022fea0003c00000 */
.L_x_13:
[----:B------:R-:W-:-:S13]  /*1140*/  ISETP.NE.AND P0, PT, R166, 0x3, PT ;  /* 0x00000003a600780c */ /* 0x000fda0003f05270 */
[----:B------:R-:W-:Y:S05]  /*1150*/  @!P0 BRA `(.L_x_14) ;  /* 0x0000000000048947 */ /* 0x000fea0003800000 */
[----:B------:R-:W-:Y:S01]  /*1160*/  BPT.TRAP 0x1 ;  /* 0x000000040000795c */ /* 0x000fe20000300000 */
.L_x_14:
[----:B------:R-:W-:Y:S02]  /*1170*/  IMAD.U32 R3, RZ, RZ, UR39 ;  /* 0x00000027ff037e24 */ /* 0x000fe4000f8e00ff */
[----:B------:R-:W-:-:S03]  /*1180*/  IMAD.U32 R0, RZ, RZ, UR38 ;  /* 0x00000026ff007e24 */ /* 0x000fc6000f8e00ff */
[----:B------:R-:W-:Y:S02]  /*1190*/  LEA R3, R3, UR42, 0x3 ;  /* 0x0000002a03037c11 */ /* 0x000fe4000f8e18ff */
[----:B------:R-:W-:-:S04]  /*11a0*/  SHF.L.U32 R0, R0, 0x1f, RZ ;  /* 0x0000001f00007819 */ /* 0x000fc800000006ff */
[----:B------:R2:W3:Y:S01]  /*11b0*/  SYNCS.PHASECHK.TRANS64.TRYWAIT P1, [R3+URZ], R0 ;  /* 0x00000000030075a7 */ /* 0x0004e2000802017f */
[----:B------:R-:W-:Y:S05]  /*11c0*/  @!P0 BRA `(.L_x_15) ;  /* 0x0000000000048947 */ /* 0x000fea0003800000 */
[----:B------:R-:W-:Y:S01]  /*11d0*/  BPT.TRAP 0x1 ;  /* 0x000000040000795c */ /* 0x000fe20000300000 */
.L_x_15:
[----:B---3--:R-:W-:Y:S05]  /*11e0*/  @P1 BRA `(.L_x_16) ;  /* 0x0000000000081947 */ /* 0x008fea0003800000 */
[----:B------:R-:W3:Y:S02]  /*11f0*/  SYNCS.PHASECHK.TRANS64.TRYWAIT P1, [R3+URZ], R0 ;  /* 0x00000000030075a7 */ /* 0x000ee4000802017f */
[----:B---3--:R-:W-:Y:S05]  /*1200*/  @!P1 BRA `(.L_x_17) ;  /* 0x000000a800f89947 */ /* 0x008fea0003800000 */
.L_x_16:
[----:B------:R-:W-:-:S04]  /*1210*/  UISETP.LT.AND UP0, UPT, UR40, 0x1, UPT ;  /* 0x000000012800788c */ /* 0x000fc8000bf01270 */
[----:B------:R-:W-:-:S04]  /*1220*/  USEL UR4, UR40, 0x1, UP0 ;  /* 0x0000000128047887 */ /* 0x000fc80008000000 */
[----:B------:R-:W-:-:S06]  /*1230*/  UIADD3 UR4, UR40, -UR4, URZ ;  /* 0x8000000428047290 */ /* 0x000fcc000fffe03f */
[----:B--23--:R-:W-:Y:S01]  /*1240*/  IMAD.U32 R0, RZ, RZ, UR4 ;  /* 0x00000004ff007e24 */ /* 0x00cfe2000f8e00ff */
[----:B------:R-:W-:Y:S05]  /*1250*/  WARPSYNC.ALL ;  /* 0x0000000000007948 */ /* 0x000fea0003800000 */
[----:B------:R-:W-:Y:S01]  /*1260*/  ISETP.GE.AND P1, PT, R0, 0x1, PT ;  /* 0x000000010000780c */ /* 0x000fe20003f26270 */
[----:B------:R-:W-:Y:S01]  /*1270*/  UIADD3 UR4, UR42, 0x20100, URZ ;  /* 0x000201002a047890 */ /* 0x000fe2000fffe03f */
[----:B------:R-:W-:Y:S01]  /*1280*/  WARPGROUP.ARRIVE ;  /* 0x00000000000079c5 */ /* 0x000fe20000000000 */
[----:B------:R-:W-:Y:S01]  /*1290*/  UMOV UR9, 0x40000040 ;  /* 0x4000004000097882 */ /* 0x000fe20000000000 */
[----:B------:R-:W-:Y:S01]  /*12a0*/  UMOV UR11, 0x40000040 ;  /* 0x40000040000b7882 */ /* 0x000fe20000000000 */
[----:B------:R-:W-:-:S04]  /*12b0*/  USHF.R.U32.HI UR4, URZ, 0x4, UR4 ;  /* 0x000000043f047899 */ /* 0x000fc80008011604 */
[----:B------:R-:W-:Y:S02]  /*12c0*/  ULOP3.LUT UR5, UR4, 0x3fff, URZ, 0xc0, !UPT ;  /* 0x00003fff04057892 */ /* 0x000fe4000f8ec03f */
[----:B------:R-:W-:Y:S02]  /*12d0*/  ULOP3.LUT UR4, UR41, 0x10000, URZ, 0xfc, !UPT ;  /* 0x0001000029047892 */ /* 0x000fe4000f8efc3f */
[----:B------:R-:W-:Y:S02]  /*12e0*/  ULOP3.LUT UR5, UR5, 0x10000, URZ, 0xfc, !UPT ;  /* 0x0001000005057892 */ /* 0x000fe4000f8efc3f */
[----:B------:R-:W-:Y:S02]  /*12f0*/  ULEA UR6, UR39, UR4, 0xb ;  /* 0x0000000427067291 */ /* 0x000fe4000f8e583f */
[----:B------:R-:W-:-:S05]  /*1300*/  ULEA UR7, UR39, UR5, 0xa ;  /* 0x0000000527077291 */ /* 0x000fca000f8e503f */
[----:B------:R-:W-:Y:S02]  /*1310*/  UMOV UR8, UR6 ;  /* 0x0000000600087c82 */ /* 0x000fe40008000000 */
[----:B------:R-:W-:Y:S02]  /*1320*/  UMOV UR10, UR7 ;  /* 0x00000007000a7c82 */ /* 0x000fe40008000000 */
[----:B------:R-:W-:Y:S01]  /*1330*/  HGMMA.64x128x8.F32.TF32 R88, gdesc[UR8], RZ, !UPT, gsb0 ;  /* 0x05e00000085879f0 */ /* 0x000fe2000c0028ff */
[----:B------:R-:W-:Y:S01]  /*1340*/  UIADD3 UR8, UR6, 0x400, URZ ;  /* 0x0000040006087890 */ /* 0x000fe2000fffe03f */
[----:B------:R-:W-:Y:S01]  /*1350*/  UMOV UR9, 0x40000040 ;  /* 0x4000004000097882 */ /* 0x000fe20000000000 */
[----:B------:R-:W-:Y:S02]  /*1360*/  WARPGROUP.DEPBAR.LE gsb0, 0x0 ;  /* 0x00008000000079c5 */ /* 0x000fe40000010000 */
[----:B------:R-:W-:-:S07]  /*1370*/  WARPGROUP.ARRIVE ;  /* 0x00000000000079c5 */ /* 0x000fce0000000000 */
[----:B------:R-:W-:Y:S01]  /*1380*/  HGMMA.64x128x8.F32.TF32 R24, gdesc[UR8], RZ, !UPT, gsb0 ;  /* 0x05e00000081879f0 */ /* 0x000fe2000c0028ff */
[----:B------:R-:W-:Y:S02]  /*1390*/  UIADD3 UR8, UR6, 0x2, URZ ;  /* 0x0000000206087890 */ /* 0x000fe4000fffe03f */
[----:B------:R-:W-:Y:S01]  /*13a0*/  UIADD3 UR10, UR7, 0x2, URZ ;  /* 0x00000002070a7890 */ /* 0x000fe2000fffe03f */
[----:B------:R-:W-:Y:S01]  /*13b0*/  UMOV UR9, 0x40000040 ;  /* 0x4000004000097882 */ /* 0x000fe20000000000 */
[----:B------:R-:W-:Y:S01]  /*13c0*/  UMOV UR11, 0x40000040 ;  /* 0x40000040000b7882 */ /* 0x000fe20000000000 */
[----:B------:R-:W-:Y:S02]  /*13d0*/  WARPGROUP.DEPBAR.LE gsb0, 0x0 ;  /* 0x00008000000079c5 */ /* 0x000fe40000010000 */
[----:B------:R-:W-:-:S06]  /*13e0*/  WARPGROUP.ARRIVE ;  /* 0x00000000000079c5 */ /* 0x000fcc0000000000 */
[----:B------:R-:W-:Y:S01]  /*13f0*/  HGMMA.64x128x8.F32.TF32 R88, gdesc[UR8], R88, gsb0 ;  /* 0x05e00000085879f0 */ /* 0x000fe20008002858 */
[----:B------:R-:W-:Y:S01]  /*1400*/  UIADD3 UR8, UR6, 0x402, URZ ;  /* 0x0000040206087890 */ /* 0x000fe2000fffe03f */
[----:B------:R-:W-:Y:S01]  /*1410*/  UMOV UR9, 0x40000040 ;  /* 0x4000004000097882 */ /* 0x000fe20000000000 */
[----:B------:R-:W-:Y:S02]  /*1420*/  WARPGROUP.DEPBAR.LE gsb0, 0x0 ;  /* 0x00008000000079c5 */ /* 0x000fe40000010000 */
[----:B------:R-:W-:-:S07]  /*1430*/  WARPGROUP.ARRIVE ;  /* 0x00000000000079c5 */ /* 0x000fce0000000000 */
[----:B------:R-:W-:Y:S01]  /*1440*/  HGMMA.64x128x8.F32.TF32 R24, gdesc[UR8], R24, gsb0 ;  /* 0x05e00000081879f0 */ /* 0x000fe20008002818 */
        /* <DEDUP_REMOVED lines=23> */
[----:B------:R-:W-:Y:S03]  /*15c0*/  HGMMA.64x128x8.F32.TF32 R24, gdesc[UR8], R24, gsb0 ;  /* 0x05e00000081879f0 */ /* 0x000fe60008002818 */
[----:B------:R-:W-:Y:S02]  /*15d0*/  WARPGROUP.DEPBAR.LE gsb0, 0x0 ;  /* 0x00008000000079c5 */ /* 0x000fe40000010000 */
[----:B------:R-:W-:Y:S05]  /*15e0*/  @!P1 BRA `(.L_x_18) ;  /* 0x0000000400689947 */ /* 0x000fea0003800000 */
[----:B------:R-:W-:-:S04]  /*15f0*/  UIADD3 UR6, UR39, 0x1, URZ ;  /* 0x0000000127067890 */ /* 0x000fc8000fffe03f */
[----:B------:R-:W-:-:S04]  /*1600*/  UISETP.NE.AND UP0, UPT, UR6, 0x4, UPT ;  /* 0x000000040600788c */ /* 0x000fc8000bf05270 */
[----:B------:R-:W-:Y:S02]  /*1610*/  USEL UR7, URZ, 0x1, UP0 ;  /* 0x000000013f077887 */ /* 0x000fe40008000000 */
[----:B------:R-:W-:Y:S02]  /*1620*/  USEL UR6, UR6, URZ, UP0 ;  /* 0x0000003f06067287 */ /* 0x000fe40008000000 */
[----:B------:R-:W-:-:S06]  /*1630*/  ULOP3.LUT UR7, UR38, UR7, URZ, 0x3c, !UPT ;  /* 0x0000000726077292 */ /* 0x000fcc000f8e3c3f */
[----:B01----:R-:W-:Y:S01]  /*1640*/  IMAD.U32 R5, RZ, RZ, UR7 ;  /* 0x00000007ff057e24 */ /* 0x003fe2000f8e00ff */
[----:B------:R-:W-:-:S06]  /*1650*/  UMOV UR7, UR39 ;  /* 0x0000002700077c82 */ /* 0x000fcc0008000000 */
.L_x_25:
[----:B01----:R-:W-:Y:S05]  /*1660*/  @!P0 BRA `(.L_x_19) ;  /* 0x0000000000048947 */ /* 0x003fea0003800000 */
[----:B------:R-:W-:Y:S01]  /*1670*/  BPT.TRAP 0x1 ;  /* 0x000000040000795c */ /* 0x000fe20000300000 */
.L_x_19:
[----:B------:R-:W0:Y:S01]  /*1680*/  S2UR UR9, SR_CgaCtaId ;  /* 0x00000000000979c3 */ /* 0x000e220000008800 */
[----:B------:R-:W-:Y:S01]  /*1690*/  UMOV UR8, 0x400 ;  /* 0x0000040000087882 */ /* 0x000fe20000000000 */
[----:B------:R-:W-:Y:S01]  /*16a0*/  SHF.L.U32 R3, R5, 0x1f, RZ ;  /* 0x0000001f05037819 */ /* 0x000fe200000006ff */
[----:B0-----:R-:W-:-:S04]  /*16b0*/  ULEA UR14, UR9, UR8, 0x18 ;  /* 0x00000008090e7291 */ /* 0x001fc8000f8ec03f */
[----:B------:R-:W-:-:S09]  /*16c0*/  ULEA UR8, UR6, UR14, 0x3 ;  /* 0x0000000e06087291 */ /* 0x000fd2000f8e183f */
[----:B------:R0:W1:Y:S01]  /*16d0*/  SYNCS.PHASECHK.TRANS64.TRYWAIT P1, [UR8], R3 ;  /* 0x00000003ff0075a7 */ /* 0x0000620008020148 */
[----:B------:R-:W-:Y:S05]  /*16e0*/  @!P0 BRA `(.L_x_20) ;  /* 0x0000000000048947 */ /* 0x000fea0003800000 */
[----:B------:R-:W-:Y:S01]  /*16f0*/  BPT.TRAP 0x1 ;  /* 0x000000040000795c */ /* 0x000fe20000300000 */
.L_x_20:
[----:B-1----:R-:W-:Y:S05]  /*1700*/  @P1 BRA `(.L_x_21) ;  /* 0x0000000000081947 */ /* 0x002fea0003800000 */
[----:B------:R-:W1:Y:S02]  /*1710*/  SYNCS.PHASECHK.TRANS64.TRYWAIT P1, [UR8], R3 ;  /* 0x00000003ff0075a7 */ /* 0x000e640008020148 */
[----:B-1----:R-:W-:Y:S05]  /*1720*/  @!P1 BRA `(.L_x_22) ;  /* 0x000000a400c49947 */ /* 0x002fea0003800000 */
.L_x_21:
[----:B------:R-:W-:Y:S01]  /*1730*/  ULEA UR12, UR6, UR4, 0xb ;  /* 0x00000004060c7291 */ /* 0x000fe2000f8e583f */
[----:B------:R-:W-:Y:S01]  /*1740*/  WARPGROUP.ARRIVE ;  /* 0x00000000000079c5 */ /* 0x000fe20000000000 */
[----:B------:R-:W-:Y:S01]  /*1750*/  ULEA UR13, UR6, UR5, 0xa ;  /* 0x00000005060d7291 */ /* 0x000fe2000f8e503f */
[----:B------:R-:W-:Y:S01]  /*1760*/  UMOV UR9, 0x40000040 ;  /* 0x4000004000097882 */ /* 0x000fe20000000000 */
[----:B------:R-:W-:-:S03]  /*1770*/  UMOV UR11, 0x40000040 ;  /* 0x40000040000b7882 */ /* 0x000fc60000000000 */
[----:B------:R-:W-:Y:S02]  /*1780*/  UMOV UR8, UR12 ;  /* 0x0000000c00087c82 */ /* 0x000fe40008000000 */
[----:B------:R-:W-:Y:S02]  /*1790*/  UMOV UR10, UR13 ;  /* 0x0000000d000a7c82 */ /* 0x000fe40008000000 */
        /* <DEDUP_REMOVED lines=44> */
[----:B------:R-:W-:Y:S01]  /*1a60*/  BPT.TRAP 0x1 ;  /* 0x000000040000795c */ /* 0x000fe20000300000 */
.L_x_23:
[----:B------:R-:W-:Y:S01]  /*1a70*/  ULEA UR8, UR7, UR14, 0x3 ;  /* 0x0000000e07087291 */ /* 0x000fe2000f8e183f */
[----:B------:R-:W-:-:S03]  /*1a80*/  ISETP.GT.U32.AND P1, PT, R19, 0x1, PT ;  /* 0x000000011300780c */ /* 0x000fc60003f24070 */
[----:B------:R-:W-:-:S04]  /*1a90*/  UIADD3 UR8, UR8, 0x20, URZ ;  /* 0x0000002008087890 */ /* 0x000fc8000fffe03f */
[----:B------:R-:W-:-:S09]  /*1aa0*/  UPRMT UR8, URZ, 0x654, UR8 ;  /* 0x000006543f087896 */ /* 0x000fd20008000008 */
[----:B------:R-:W-:Y:S01]  /*1ab0*/  SYNCS.ARRIVE.TRANS64.RED.A1T0 RZ, [UR8], RZ ;  /* 0x000000ffffff79a7 */ /* 0x000fe20008100408 */
[----:B------:R-:W-:Y:S05]  /*1ac0*/  @P1 BRA `(.L_x_24) ;  /* 0x0000000000041947 */ /* 0x000fea0003800000 */
[----:B------:R-:W-:Y:S01]  /*1ad0*/  BPT.TRAP 0x1 ;  /* 0x000000040000795c */ /* 0x000fe20000300000 */
.L_x_24:
[----:B------:R-:W-:Y:S01]  /*1ae0*/  UIADD3 UR6, UR6, 0x1, URZ ;  /* 0x0000000106067890 */ /* 0x000fe2000fffe03f */
[C---:B------:R-:W-:Y:S01]  /*1af0*/  ISETP.GT.AND P1, PT, R0.reuse, 0x1, PT ;  /* 0x000000010000780c */ /* 0x040fe20003f24270 */
[----:B------:R-:W-:Y:S01]  /*1b00*/  UIADD3 UR7, UR7, 0x1, URZ ;  /* 0x0000000107077890 */ /* 0x000fe2000fffe03f */
[----:B------:R-:W-:Y:S01]  /*1b10*/  VIADD R0, R0, 0xffffffff ;  /* 0xffffffff00007836 */ /* 0x000fe20000000000 */
[----:B------:R-:W-:Y:S02]  /*1b20*/  UISETP.NE.AND UP0, UPT, UR6, 0x4, UPT ;  /* 0x000000040600788c */ /* 0x000fe4000bf05270 */
[----:B------:R-:W-:Y:S02]  /*1b30*/  UISETP.NE.AND UP1, UPT, UR7, 0x4, UPT ;  /* 0x000000040700788c */ /* 0x000fe4000bf25270 */
[----:B------:R-:W-:Y:S02]  /*1b40*/  USEL UR8, URZ, 0x1, UP0 ;  /* 0x000000013f087887 */ /* 0x000fe40008000000 */
[----:B------:R-:W-:-:S02]  /*1b50*/  USEL UR6, UR6, URZ, UP0 ;  /* 0x0000003f06067287 */ /* 0x000fc40008000000 */
[----:B------:R-:W-:Y:S02]  /*1b60*/  USEL UR7, UR7, URZ, UP1 ;  /* 0x0000003f07077287 */ /* 0x000fe40008800000 */
[----:B------:R-:W-:Y:S01]  /*1b70*/  LOP3.LUT R5, R5, UR8, RZ, 0x3c, !PT ;  /* 0x0000000805057c12 */ /* 0x000fe2000f8e3cff */
[----:B------:R-:W-:Y:S09]  /*1b80*/  @P1 BRA `(.L_x_25) ;  /* 0xfffffff800b41947 */ /* 0x000ff2000383ffff */
.L_x_18:
[----:B------:R-:W2:Y:S02]  /*1b90*/  LDC R0, c[0x0][0x28c] ;  /* 0x0000a300ff007b82 */ /* 0x000ea40000000800 */
[----:B--2---:R-:W-:-:S13]  /*1ba0*/  ISETP.GE.AND P1, PT, R0, 0x1, PT ;  /* 0x000000010000780c */ /* 0x004fda0003f26270 */
[----:B------:R-:W-:Y:S05]  /*1bb0*/  @!P1 BRA `(.L_x_26) ;  /* 0x0000000000409947 */ /* 0x000fea0003800000 */
[----:B------:R-:W-:Y:S05]  /*1bc0*/  @!P0 BRA `(.L_x_27) ;  /* 0x0000000000048947 */ /* 0x000fea0003800000 */
[----:B------:R-:W-:Y:S01]  /*1bd0*/  BPT.TRAP 0x1 ;  /* 0x000000040000795c */ /* 0x000fe20000300000 */
.L_x_27:
[----:B------:R-:W2:Y:S01]  /*1be0*/  S2UR UR6, SR_CgaCtaId ;  /* 0x00000000000679c3 */ /* 0x000ea20000008800 */
[----:B------:R-:W-:Y:S01]  /*1bf0*/  UISETP.LT.AND UP0, UPT, UR40, 0x1, UPT ;  /* 0x000000012800788c */ /* 0x000fe2000bf01270 */
[----:B------:R-:W-:Y:S01]  /*1c00*/  ISETP.GT.U32.AND P0, PT, R19, 0x1, PT ;  /* 0x000000011300780c */ /* 0x000fe20003f04070 */
[----:B------:R-:W-:Y:S02]  /*1c10*/  UMOV UR5, 0x400 ;  /* 0x0000040000057882 */ /* 0x000fe40000000000 */
[----:B------:R-:W-:-:S04]  /*1c20*/  USEL UR4, UR40, 0x1, UP0 ;  /* 0x0000000128047887 */ /* 0x000fc80008000000 */
[----:B------:R-:W-:-:S04]  /*1c30*/  UIADD3 UR4, UR39, UR40, -UR4 ;  /* 0x0000002827047290 */ /* 0x000fc8000fffe804 */
[----:B------:R-:W-:-:S04]  /*1c40*/  USHF.L.U32 UR4, UR4, 0x3, URZ ;  /* 0x0000000304047899 */ /* 0x000fc8000800063f */
[----:B------:R-:W-:Y:S02]  /*1c50*/  ULOP3.LUT UR4, UR4, 0x18, URZ, 0xc0, !UPT ;  /* 0x0000001804047892 */ /* 0x000fe4000f8ec03f */
[----:B--2---:R-:W-:-:S04]  /*1c60*/  ULEA UR5, UR6, UR5, 0x18 ;  /* 0x0000000506057291 */ /* 0x004fc8000f8ec03f */
[----:B------:R-:W-:-:S04]  /*1c70*/  UIADD3 UR4, UR5, 0x20, UR4 ;  /* 0x0000002005047890 */ /* 0x000fc8000fffe004 */
[----:B------:R-:W-:-:S09]  /*1c80*/  UPRMT UR4, URZ, 0x654, UR4 ;  /* 0x000006543f047896 */ /* 0x000fd20008000004 */
[----:B------:R-:W-:Y:S01]  /*1c90*/  SYNCS.ARRIVE.TRANS64.RED.A1T0 RZ, [UR4], RZ ;  /* 0x000000ffffff79a7 */ /* 0x000fe20008100404 */
[----:B------:R-:W-:Y:S05]  /*1ca0*/  @P0 BRA `(.L_x_26) ;  /* 0x0000000000040947 */ /* 0x000fea0003800000 */
[----:B------:R-:W-:Y:S01]  /*1cb0*/  BPT.TRAP 0x1 ;  /* 0x000000040000795c */ /* 0x000fe20000300000 */
.L_x_26:
[----:B------:R-:W2:Y:S01]  /*1cc0*/  LDC R6, c[0x0][0x288] ;  /* 0x0000a200ff067b82 */ /* 0x000ea20000000800 */
[----:B01----:R-:W-:Y:S01]  /*1cd0*/  LOP3.LUT R4, R18, 0x60, RZ, 0xc0, !PT ;  /* 0x0000006012047812 */ /* 0x003fe200078ec0ff */
[----:B------:R-:W-:Y:S01]  /*1ce0*/  UIADD3 UR39, UR40, UR39, URZ ;  /* 0x0000002728277290 */ /* 0x000fe2000fffe03f */
[----:B------:R-:W-:Y:S01]  /*1cf0*/  LOP3.LUT R0, R22, 0x1, RZ, 0xc0, !PT ;  /* 0x0000000116007812 */ /* 0x000fe200078ec0ff */
[----:B------:R-:W-:Y:S01]  /*1d00*/  IMAD.SHL.U32 R13, R153, 0x80, RZ ;  /* 0x00000080990d7824 */ /* 0x000fe200078e00ff */
[----:B------:R-:W-:Y:S01]  /*1d10*/  SHF.R.U32.HI R3, RZ, 0x2, R18 ;  /* 0x00000002ff037819 */ /* 0x000fe20000011612 */
[----:B------:R-:W-:Y:S01]  /*1d20*/  USHF.R.U32.HI UR4, URZ, 0x2, UR39 ;  /* 0x000000023f047899 */ /* 0x000fe20008011627 */
[----:B------:R-:W-:Y:S01]  /*1d30*/  SHF.R.U32.HI R10, RZ, 0x1, R4 ;  /* 0x00000001ff0a7819 */ /* 0x000fe20000011604 */
[----:B------:R-:W-:Y:S01]  /*1d40*/  IMAD.SHL.U32 R4, R0, 0x40, RZ ;  /* 0x0000004000047824 */ /* 0x000fe200078e00ff */
[----:B------:R-:W-:Y:S01]  /*1d50*/  LOP3.LUT R3, R3, 0x7, RZ, 0xc0, !PT ;  /* 0x0000000703037812 */ /* 0x000fe200078ec0ff */
[----:B------:R-:W-:Y:S01]  /*1d60*/  IMAD.SHL.U32 R15, R152, 0x100, RZ ;  /* 0x00000100980f7824 */ /* 0x000fe200078e00ff */
[----:B------:R-:W-:Y:S01]  /*1d70*/  ULOP3.LUT UR4, UR4, 0x1, URZ, 0xc0, !UPT ;  /* 0x0000000104047892 */ /* 0x000fe2000f8ec03f */
[----:B------:R-:W-:Y:S01]  /*1d80*/  SHF.R.S32.HI R21, RZ, 0x1f, R23 ;  /* 0x0000001fff157819 */ /* 0x000fe20000011417 */
[----:B------:R-:W-:Y:S01]  /*1d90*/  ULDC UR8, c[0x0][0x284] ;  /* 0x0000a10000087ab9 */ /* 0x000fe20000000800 */
[--C-:B------:R-:W-:Y:S01]  /*1da0*/  IADD3 R5, RZ, -R10, -R3.reuse ;  /* 0x8000000aff057210 */ /* 0x100fe20007ffe803 */
[----:B------:R-:W-:Y:S01]  /*1db0*/  UISETP.GT.U32.AND UP1, UPT, UR39, 0x3, UPT ;  /* 0x000000032700788c */ /* 0x000fe2000bf24070 */
[----:B------:R-:W-:Y:S01]  /*1dc0*/  LOP3.LUT R3, R4, 0x40, R3, 0xe2, !PT ;  /* 0x0000004004037812 */ /* 0x000fe200078ee203 */
[----:B------:R-:W-:Y:S01]  /*1dd0*/  UISETP.NE.U32.AND UP0, UPT, UR4, 0x1, UPT ;  /* 0x000000010400788c */ /* 0x000fe2000bf05070 */
[----:B------:R-:W-:Y:S01]  /*1de0*/  LOP3.LUT R4, R18, 0x3, RZ, 0xc0, !PT ;  /* 0x0000000312047812 */ /* 0x000fe200078ec0ff */
[----:B------:R-:W-:Y:S01]  /*1df0*/  ULDC.64 UR6, c[0x0][0x5d0] ;  /* 0x0001740000067ab9 */ /* 0x000fe20000000a00 */
[----:B------:R-:W-:Y:S01]  /*1e00*/  UISETP.LT.U32.AND UP1, UPT, UR40, 0x4, UP1 ;  /* 0x000000042800788c */ /* 0x000fe20008f21070 */
[----:B------:R-:W-:Y:S01]  /*1e10*/  IMAD.WIDE R8, R152, 0x100, RZ ;  /* 0x0000010098087825 */ /* 0x000fe200078e02ff */
[----:B------:R-:W-:Y:S01]  /*1e20*/  UISETP.GT.U32.AND UP0, UPT, UR40, 0x3, !UP0 ;  /* 0x000000032800788c */ /* 0x000fe2000c704070 */
[----:B--2---:R-:W-:-:S02]  /*1e30*/  ISETP.GE.AND P0, PT, R13, R6, PT ;  /* 0x000000060d00720c */ /* 0x004fc40003f06270 */
[----:B------:R-:W-:Y:S01]  /*1e40*/  IMAD R12, R4, -0x2, R6 ;  /* 0xfffffffe040c7824 */ /* 0x000fe200078e0206 */
[----:B------:R-:W-:Y:S01]  /*1e50*/  USEL UR5, URZ, 0x1, !UP1 ;  /* 0x000000013f057887 */ /* 0x000fe2000c800000 */
[----:B------:R-:W-:Y:S01]  /*1e60*/  IMAD.SHL.U32 R6, R18, 0x2, RZ ;  /* 0x0000000212067824 */ /* 0x000fe200078e00ff */
[----:B------:R-:W-:Y:S01]  /*1e70*/  ISETP.GE.OR P0, PT, R15, UR8, P0 ;  /* 0x000000080f007c0c */ /* 0x000fe20008706670 */
[----:B------:R-:W-:Y:S01]  /*1e80*/  IMAD R4, R21, UR6, RZ ;  /* 0x0000000615047c24 */ /* 0x000fe2000f8e02ff */
[----:B------:R-:W-:Y:S01]  /*1e90*/  USEL UR4, URZ, 0x1, !UP0 ;  /* 0x000000013f047887 */ /* 0x000fe2000c000000 */
[----:B------:R-:W-:Y:S01]  /*1ea0*/  IMAD R0, R0, -0x40, R5 ;  /* 0xffffffc000007824 */ /* 0x000fe200078e0205 */
[----:B------:R-:W-:Y:S01]  /*1eb0*/  LOP3.LUT R6, R13, 0x6, R6, 0xf8, !PT ;  /* 0x000000060d067812 */ /* 0x000fe200078ef806 */
[----:B------:R-:W-:Y:S01]  /*1ec0*/  IMAD R11, R23, UR7, R4 ;  /* 0x00000007170b7c24 */ /* 0x000fe2000f8e0204 */
[----:B------:R-:W-:Y:S01]  /*1ed0*/  LOP3.LUT R153, R8, R3, R10, 0xfe, !PT ;  /* 0x0000000308997212 */ /* 0x000fe200078efe0a */
[----:B------:R-:W-:Y:S01]  /*1ee0*/  ULOP3.LUT UR39, UR39, 0x3, URZ, 0xc0, !UPT ;  /* 0x0000000327277892 */ /* 0x000fe2000f8ec03f */
[----:B------:R-:W-:Y:S01]  /*1ef0*/  SHF.R.S32.HI R7, RZ, 0x1f, R6 ;  /* 0x0000001fff077819 */ /* 0x000fe20000011406 */
[----:B------:R-:W-:Y:S01]  /*1f00*/  ULOP3.LUT UR38, UR4, UR38, UR5, 0x96, !UPT ;  /* 0x0000002604267292 */ /* 0x000fe2000f8e9605 */
[----:B------:R-:W-:Y:S01]  /*1f10*/  IADD3 R3, -R15, UR8, R0 ;  /* 0x000000080f037c10 */ /* 0x000fe2000fffe100 */
[----:B------:R-:W-:-:S02]  /*1f20*/  IMAD.IADD R0, R12, 0x1, -R13 ;  /* 0x000000010c007824 */ /* 0x000fc400078e0a0d */
[----:B------:R-:W-:-:S04]  /*1f30*/  IMAD.WIDE.U32 R4, R23, UR6, R6 ;  /* 0x0000000617047c25 */ /* 0x000fc8000f8e0006 */
[----:B------:R-:W-:Y:S02]  /*1f40*/  IMAD.IADD R11, R5, 0x1, R11 ;  /* 0x00000001050b7824 */ /* 0x000fe400078e020b */
[----:B------:R-:W-:Y:S02]  /*1f50*/  IMAD.MOV.U32 R152, RZ, RZ, -0x1 ;  /* 0xffffffffff987424 */ /* 0x000fe400078e00ff */
[----:B------:R-:W-:Y:S01]  /*1f60*/  IMAD.MOV.U32 R10, RZ, RZ, R4 ;  /* 0x000000ffff0a7224 */ /* 0x000fe200078e0004 */
[----:B------:R-:W-:Y:S06]  /*1f70*/  @P0 BRA `(.L_x_28) ;  /* 0x0000008000640947 */ /* 0x000fec0003800000 */
[----:B------:R-:W0:Y:S01]  /*1f80*/  LDC.64 R4, c[0x0][0x5c8] ;  /* 0x00017200ff047b82 */ /* 0x000e220000000a00 */
[----:B-----5:R-:W-:Y:S01]  /*1f90*/  FSETP.NEU.AND P0, PT, R155, RZ, PT ;  /* 0x000000ff9b00720b */ /* 0x020fe20003f0d000 */
[----:B------:R-:W-:Y:S01]  /*1fa0*/  BSSY B0, `(.L_x_28) ;  /* 0x0000816000007945 */ /* 0x000fe20003800000 */
[----:B------:R-:W-:-:S04]  /*1fb0*/  ISETP.GT.AND P3, PT, R3, RZ, PT ;  /* 0x000000ff0300720c */ /* 0x000fc80003f64270 */
[----:B------:R-:W-:Y:S01]  /*1fc0*/  ISETP.GT.AND P2, PT, R0, RZ, P3 ;  /* 0x000000ff0000720c */ /* 0x000fe20001f44270 */
[-C--:B0-----:R-:W-:Y:S02]  /*1fd0*/  IMAD R12, R9, R4.reuse, RZ ;  /* 0x00000004090c7224 */ /* 0x081fe400078e02ff */
[----:B------:R-:W-:-:S04]  /*1fe0*/  IMAD.WIDE.U32 R168, R153, R4, R10 ;  /* 0x0000000499a87225 */ /* 0x000fc800078e000a */
[----:B------:R-:W-:-:S04]  /*1ff0*/  IMAD R11, R153, R5, R12 ;  /* 0x00000005990b7224 */ /* 0x000fc800078e020c */
[----:B------:R-:W-:Y:S01]  /*2000*/  IMAD.IADD R171, R169, 0x1, R11 ;  /* 0x00000001a9ab7824 */ /* 0x000fe200078e020b */
[----:B------:R-:W-:Y:S06]  /*2010*/  @!P0 BRA `(.L_x_29) ;  /* 0x0000005c00148947 */ /* 0x000fec0003800000 */
[----:B------:R-:W0:Y:S01]  /*2020*/  LDC.64 R12, c[0x0][0x5b8] ;  /* 0x00016e00ff0c7b82 */ /* 0x000e220000000a00 */
[----:B------:R-:W-:-:S07]  /*2030*/  ULDC.64 UR4, c[0x0][0x5c0] ;  /* 0x0001700000047ab9 */ /* 0x000fce0000000a00 */
[----:B------:R-:W1:Y:S08]  /*2040*/  LDC.64 R14, c[0x0][0x5b0] ;  /* 0x00016c00ff0e7b82 */ /* 0x000e700000000a00 */
[----:B------:R-:W2:Y:S01]  /*2050*/  LDC.64 R10, c[0x0][0x5a8] ;  /* 0x00016a00ff0a7b82 */ /* 0x000ea20000000a00 */
[----:B0-----:R-:W-:-:S04]  /*2060*/  IMAD R20, R21, R12, RZ ;  /* 0x0000000c15147224 */ /* 0x001fc800078e02ff */
[C---:B------:R-:W-:Y:S02]  /*2070*/  IMAD R13, R23.reuse, R13, R20 ;  /* 0x0000000d170d7224 */ /* 0x040fe400078e0214 */
[----:B------:R-:W-:-:S04]  /*2080*/  IMAD.WIDE.U32 R20, R23, R12, R6 ;  /* 0x0000000c17147225 */ /* 0x000fc800078e0006 */
[----:B-1----:R-:W-:Y:S02]  /*2090*/  IMAD R156, R9, R14, RZ ;  /* 0x0000000e099c7224 */ /* 0x002fe400078e02ff */
[----:B------:R-:W-:Y:S02]  /*20a0*/  IMAD.IADD R157, R21, 0x1, R13 ;  /* 0x00000001159d7824 */ /* 0x000fe400078e020d */
[----:B------:R-:W-:Y:S02]  /*20b0*/  IMAD R173, R153, R15, R156 ;  /* 0x0000000f99ad7224 */ /* 0x000fe400078e029c */
[----:B------:R-:W-:-:S04]  /*20c0*/  IMAD.MOV.U32 R156, RZ, RZ, R20 ;  /* 0x000000ffff9c7224 */ /* 0x000fc800078e0014 */
[----:B------:R-:W-:-:S04]  /*20d0*/  IMAD.WIDE.U32 R158, R153, R14, R156 ;  /* 0x0000000e999e7225 */ /* 0x000fc800078e009c */
[----:B------:R-:W-:Y:S01]  /*20e0*/  IMAD.IADD R159, R159, 0x1, R173 ;  /* 0x000000019f9f7824 */ /* 0x000fe200078e02ad */
[----:B--2---:R-:W-:-:S04]  /*20f0*/  LEA R160, P0, R158, R10, 0x2 ;  /* 0x0000000a9ea07211 */ /* 0x004fc800078010ff */
[----:B------:R-:W-:-:S05]  /*2100*/  LEA.HI.X R161, R158, R11, R159, 0x2, P0 ;  /* 0x0000000b9ea17211 */ /* 0x000fca00000f149f */
[----:B------:R0:W2:Y:S01]  /*2110*/  @P2 LDG.E.LTC128B R167, desc[UR36][R160.64] ;  /* 0x00000024a0a72981 */ /* 0x0000a2000c1e1920 */
[----:B------:R-:W-:Y:S01]  /*2120*/  LEA R158, P0, R168, UR4, 0x2 ;  /* 0x00000004a89e7c11 */ /* 0x000fe2000f8010ff */
[----:B------:R-:W-:Y:S01]  /*2130*/  IMAD.WIDE.U32 R162, R153, R14, R6 ;  /* 0x0000000e99a27225 */ /* 0x000fe200078e0006 */
[----:B------:R-:W-:Y:S01]  /*2140*/  ISETP.GT.AND P1, PT, R0, 0x1, P3 ;  /* 0x000000010000780c */ /* 0x000fe20001f24270 */
[----:B------:R-:W-:Y:S01]  /*2150*/  BSSY B1, `(.L_x_30) ;  /* 0x0000011000017945 */ /* 0x000fe20003800000 */
[----:B------:R-:W-:Y:S01]  /*2160*/  LEA.HI.X R159, R168, UR5, R171, 0x2, P0 ;  /* 0x00000005a89f7c11 */ /* 0x000fe200080f14ab */
[----:B------:R-:W-:Y:S01]  /*2170*/  IMAD.IADD R163, R173, 0x1, R163 ;  /* 0x00000001ada37824 */ /* 0x000fe200078e02a3 */
[C---:B0-----:R-:W-:Y:S01]  /*2180*/  SHF.L.U64.HI R161, R14.reuse, 0x3, R15 ;  /* 0x000000030ea17819 */ /* 0x041fe2000001020f */
[----:B------:R-:W-:-:S04]  /*2190*/  IMAD.SHL.U32 R160, R14, 0x8, RZ ;  /* 0x000000080ea07824 */ /* 0x000fc800078e00ff */
[----:B------:R-:W-:Y:S01]  /*21a0*/  IMAD.WIDE.U32 R170, R153, R14, R160 ;  /* 0x0000000e99aa7225 */ /* 0x000fe200078e00a0 */
[----:B--2---:R-:W-:-:S05]  /*21b0*/  LOP3.LUT R164, R167, 0xffffe000, RZ, 0xc0, !PT ;  /* 0xffffe000a7a47812 */ /* 0x004fca00078ec0ff */
[----:B------:R-:W-:Y:S01]  /*21c0*/  FMUL R169, R164, R155 ;  /* 0x0000009ba4a97220 */ /* 0x000fe20000400000 */
[----:B------:R-:W-:-:S04]  /*21d0*/  IMAD.WIDE.U32 R164, R23, R12, R162 ;  /* 0x0000000c17a47225 */ /* 0x000fc800078e00a2 */
[----:B------:R-:W-:Y:S01]  /*21e0*/  FFMA R169, R88, R154, R169 ;  /* 0x0000009a58a97223 */ /* 0x000fe200000000a9 */
[----:B------:R-:W-:Y:S01]  /*21f0*/  IMAD.IADD R88, R13, 0x1, R165 ;  /* 0x000000010d587824 */ /* 0x000fe200078e02a5 */
[----:B------:R-:W-:-:S03]  /*2200*/  LEA R162, P0, R164, R10, 0x2 ;  /* 0x0000000aa4a27211 */ /* 0x000fc600078010ff */
[----:B------:R-:W-:Y:S02]  /*2210*/  F2FP.TF32.F32.PACK_B R169, R169 ;  /* 0x000000a9ffa9723e */ /* 0x000fe400024050ff */
[----:B------:R-:W-:-:S03]  /*2220*/  LEA.HI.X R163, R164, R11, R88, 0x2, P0 ;  /* 0x0000000ba4a37211 */ /* 0x000fc600000f1458 */
[----:B------:R0:W-:Y:S01]  /*2230*/  @P2 STG.E desc[UR36][R158.64], R169 ;  /* 0x000000a99e002986 */ /* 0x0001e2000c101924 */
[----:B------:R-:W-:Y:S05]  /*2240*/  @!P1 BRA `(.L_x_31) ;  /* 0x0000000000049947 */ /* 0x000fea0003800000 */
[----:B------:R1:W5:Y:S02]  /*2250*/  LDG.E.LTC128B R167, desc[UR36][R162.64+0x4] ;  /* 0x00000424a2a77981 */ /* 0x000364000c1e1920 */
.L_x_31:
[----:B------:R-:W-:Y:S05]  /*2260*/  BSYNC B1 ;  /* 0x0000000000017941 */ /* 0x000fea0003800000 */
.L_x_30:
[----:B-----5:R-:W-:Y:S01]  /*2270*/  LOP3.LUT R88, R167, 0xffffe000, RZ, 0xc0, !PT ;  /* 0xffffe000a7587812 */ /* 0x020fe200078ec0ff */
[----:B0-----:R-:W-:Y:S01]  /*2280*/  IMAD.IADD R169, R173, 0x1, R171 ;  /* 0x00000001ada97824 */ /* 0x001fe200078e02ab */
[----:B------:R-:W-:Y:S01]  /*2290*/  ISETP.GT.AND P0, PT, R3, 0x8, PT ;  /* 0x000000080300780c */ /* 0x000fe20003f04270 */
[----:B------:R-:W-:Y:S01]  /*22a0*/  IMAD.MOV.U32 R172, RZ, RZ, R167 ;  /* 0x000000ffffac7224 */ /* 0x000fe200078e00a7 */
[----:B------:R-:W-:Y:S01]  /*22b0*/  IADD3 R164, P4, R20, R170, RZ ;  /* 0x000000aa14a47210 */ /* 0x000fe20007f9e0ff */
[----:B------:R-:W-:Y:S01]  /*22c0*/  FMUL R88, R88, R155 ;  /* 0x0000009b58587220 */ /* 0x000fe20000400000 */
[----:B------:R-:W-:-:S03]  /*22d0*/  ISETP.GT.AND P2, PT, R0, RZ, P0 ;  /* 0x000000ff0000720c */ /* 0x000fc60000744270 */
[----:B------:R-:W-:Y:S01]  /*22e0*/  FFMA R173, R89, R154, R88 ;  /* 0x0000009a59ad7223 */ /* 0x000fe20000000058 */
[----:B------:R-:W-:Y:S01]  /*22f0*/  IMAD.X R165, R169, 0x1, R157, P4 ;  /* 0x00000001a9a57824 */ /* 0x000fe200020e069d */
[----:B------:R-:W-:-:S03]  /*2300*/  LEA R88, P4, R164, R10, 0x2 ;  /* 0x0000000aa4587211 */ /* 0x000fc600078810ff */
[----:B------:R-:W-:Y:S02]  /*2310*/  F2FP.TF32.F32.PACK_B R173, R173 ;  /* 0x000000adffad723e */ /* 0x000fe400024050ff */
[----:B------:R-:W-:-:S03]  /*2320*/  LEA.HI.X R89, R164, R11, R165, 0x2, P4 ;  /* 0x0000000ba4597211 */ /* 0x000fc600020f14a5 */
[----:B------:R0:W-:Y:S04]  /*2330*/  @P1 STG.E desc[UR36][R158.64+0x4], R173 ;  /* 0x000004ad9e001986 */ /* 0x0001e8000c101924 */
[----:B------:R2:W3:Y:S01]  /*2340*/  @P2 LDG.E.LTC128B R172, desc[UR36][R88.64] ;  /* 0x0000002458ac2981 */ /* 0x0004e2000c1e1920 */
[----:B------:R-:W-:Y:S01]  /*2350*/  IMAD.SHL.U32 R165, R4, 0x20, RZ ;  /* 0x0000002004a57824 */ /* 0x000fe200078e00ff */
[----:B------:R-:W-:Y:S01]  /*2360*/  IADD3 R170, P1, R6, R170, RZ ;  /* 0x000000aa06aa7210 */ /* 0x000fe20007f3e0ff */
[----:B------:R-:W-:Y:S03]  /*2370*/  BSSY B1, `(.L_x_32) ;  /* 0x0000011000017945 */ /* 0x000fe60003800000 */
[----:B------:R-:W-:Y:S01]  /*2380*/  IADD3 R168, P4, R165, R158, RZ ;  /* 0x0000009ea5a87210 */ /* 0x000fe20007f9e0ff */
[----:B------:R-:W-:Y:S01]  /*2390*/  IMAD.X R171, R7, 0x1, R169, P1 ;  /* 0x0000000107ab7824 */ /* 0x000fe200008e06a9 */
[----:B------:R-:W-:Y:S01]  /*23a0*/  ISETP.GT.AND P1, PT, R0, 0x1, P0 ;  /* 0x000000010000780c */ /* 0x000fe20000724270 */
[----:B------:R-:W-:-:S03]  /*23b0*/  IMAD.WIDE.U32 R170, R23, R12, R170 ;  /* 0x0000000c17aa7225 */ /* 0x000fc600078e00aa */
[----:B--2---:R-:W-:Y:S02]  /*23c0*/  LEA R88, P5, R170, R10, 0x2 ;  /* 0x0000000aaa587211 */ /* 0x004fe400078a10ff */
[----:B---3--:R-:W-:-:S05]  /*23d0*/  LOP3.LUT R164, R172, 0xffffe000, RZ, 0xc0, !PT ;  /* 0xffffe000aca47812 */ /* 0x008fca00078ec0ff */
[----:B------:R-:W-:-:S04]  /*23e0*/  FMUL R167, R164, R155 ;  /* 0x0000009ba4a77220 */ /* 0x000fc80000400000 */
[----:B------:R-:W-:Y:S01]  /*23f0*/  FFMA R175, R90, R154, R167 ;  /* 0x0000009a5aaf7223 */ /* 0x000fe200000000a7 */
[----:B------:R-:W-:Y:S01]  /*2400*/  SHF.L.U64.HI R167, R4, 0x5, R5 ;  /* 0x0000000504a77819 */ /* 0x000fe20000010205 */
[----:B------:R-:W-:-:S03]  /*2410*/  IMAD.IADD R90, R13, 0x1, R171 ;  /* 0x000000010d5a7824 */ /* 0x000fc600078e02ab */
[----:B------:R-:W-:Y:S01]  /*2420*/  F2FP.TF32.F32.PACK_B R175, R175 ;  /* 0x000000afffaf723e */ /* 0x000fe200024050ff */
[----:B------:R-:W-:Y:S01]  /*2430*/  IMAD.X R169, R167, 0x1, R159, P4 ;  /* 0x00000001a7a97824 */ /* 0x000fe200020e069f */
[----:B------:R-:W-:-:S04]  /*2440*/  LEA.HI.X R89, R170, R11, R90, 0x2, P5 ;  /* 0x0000000baa597211 */ /* 0x000fc800028f145a */
[----:B------:R0:W-:Y:S01]  /*2450*/  @P2 STG.E desc[UR36][R168.64], R175 ;  /* 0x000000afa8002986 */ /* 0x0001e2000c101924 */
[----:B------:R-:W-:Y:S05]  /*2460*/  @!P1 BRA `(.L_x_33) ;  /* 0x0000000000049947 */ /* 0x000fea0003800000 */
[----:B------:R2:W5:Y:S02]  /*2470*/  LDG.E.LTC128B R172, desc[UR36][R88.64+0x4] ;  /* 0x0000042458ac7981 */ /* 0x000564000c1e1920 */
.L_x_33:
[----:B------:R-:W-:Y:S05]  /*2480*/  BSYNC B1 ;  /* 0x0000000000017941 */ /* 0x000fea0003800000 */
.L_x_32:
[----:B-----5:R-:W-:Y:S01]  /*2490*/  LOP3.LUT R90, R172, 0xffffe000, RZ, 0xc0, !PT ;  /* 0xffffe000ac5a7812 */ /* 0x020fe200078ec0ff */
[----:B------:R-:W-:Y:S01]  /*24a0*/  BSSY B1, `(.L_x_34) ;  /* 0x000000a000017945 */ /* 0x000fe20003800000 */
[----:B------:R-:W-:-:S03]  /*24b0*/  ISETP.GT.AND P2, PT, R0, 0x8, P3 ;  /* 0x000000080000780c */ /* 0x000fc60001f44270 */
[----:B------:R-:W-:-:S04]  /*24c0*/  FMUL R90, R90, R155 ;  /* 0x0000009b5a5a7220 */ /* 0x000fc80000400000 */
[----:B------:R-:W-:Y:S01]  /*24d0*/  FFMA R171, R91, R154, R90 ;  /* 0x0000009a5bab7223 */ /* 0x000fe2000000005a */
[----:B------:R-:W-:Y:S02]  /*24e0*/  @P1 IMAD.MOV.U32 R90, RZ, RZ, R168 ;  /* 0x000000ffff5a1224 */ /* 0x000fe400078e00a8 */
[----:B------:R-:W-:Y:S02]  /*24f0*/  @P1 IMAD.MOV.U32 R91, RZ, RZ, R169 ;  /* 0x000000ffff5b1224 */ /* 0x000fe400078e00a9 */
[----:B------:R-:W-:-:S05]  /*2500*/  F2FP.TF32.F32.PACK_B R171, R171 ;  /* 0x000000abffab723e */ /* 0x000fca00024050ff */
[----:B------:R3:W-:Y:S01]  /*2510*/  @P1 STG.E desc[UR36][R90.64+0x4], R171 ;  /* 0x000004ab5a001986 */ /* 0x0007e2000c101924 */
[----:B------:R-:W-:Y:S05]  /*2520*/  @!P2 BRA `(.L_x_35) ;  /* 0x000000000004a947 */ /* 0x000fea0003800000 */
[----:B------:R4:W5:Y:S02]  /*2530*/  LDG.E.LTC128B R172, desc[UR36][R162.64+0x20] ;  /* 0x00002024a2ac7981 */ /* 0x000964000c1e1920 */
.L_x_35:
[----:B------:R-:W-:Y:S05]  /*2540*/  BSYNC B1 ;  /* 0x0000000000017941 */ /* 0x000fea0003800000 */
.L_x_34:
[----:B---3-5:R-:W-:Y:S01]  /*2550*/  LOP3.LUT R90, R172, 0xffffe000, RZ, 0xc0, !PT ;  /* 0xffffe000ac5a7812 */ /* 0x028fe200078ec0ff */
[----:B------:R-:W-:Y:S01]  /*2560*/  BSSY B1, `(.L_x_36) ;  /* 0x000000a000017945 */ /* 0x000fe20003800000 */
[----:B------:R-:W-:-:S03]  /*2570*/  ISETP.GT.AND P1, PT, R0, 0x9, P3 ;  /* 0x000000090000780c */ /* 0x000fc60001f24270 */
[----:B------:R-:W-:Y:S01]  /*2580*/  FMUL R91, R90, R155 ;  /* 0x0000009b5a5b7220 */ /* 0x000fe20000400000 */
[----:B------:R-:W-:-:S03]  /*2590*/  @P2 IMAD.MOV.U32 R90, RZ, RZ, R158 ;  /* 0x000000ffff5a2224 */ /* 0x000fc600078e009e */
[----:B------:R-:W-:Y:S01]  /*25a0*/  FFMA R171, R92, R154, R91 ;  /* 0x0000009a5cab7223 */ /* 0x000fe2000000005b */
[----:B------:R-:W-:-:S04]  /*25b0*/  @P2 IMAD.MOV.U32 R91, RZ, RZ, R159 ;  /* 0x000000ffff5b2224 */ /* 0x000fc800078e009f */
[----:B------:R-:W-:-:S05]  /*25c0*/  F2FP.TF32.F32.PACK_B R171, R171 ;  /* 0x000000abffab723e */ /* 0x000fca00024050ff */
[----:B------:R3:W-:Y:S01]  /*25d0*/  @P2 STG.E desc[UR36][R90.64+0x20], R171 ;  /* 0x000020ab5a002986 */ /* 0x0007e2000c101924 */
[----:B------:R-:W-:Y:S05]  /*25e0*/  @!P1 BRA `(.L_x_37) ;  /* 0x0000000000049947 */ /* 0x000fea0003800000 */
[----:B------:R0:W5:Y:S02]  /*25f0*/  LDG.E.LTC128B R172, desc[UR36][R162.64+0x24] ;  /* 0x00002424a2ac7981 */ /* 0x000164000c1e1920 */
.L_x_37:
[----:B------:R-:W-:Y:S05]  /*2600*/  BSYNC B1 ;  /* 0x0000000000017941 */ /* 0x000fea0003800000 */
.L_x_36:
[----:B---3-5:R-:W-:Y:S01]  /*2610*/  LOP3.LUT R90, R172, 0xffffe000, RZ, 0xc0, !PT ;  /* 0xffffe000ac5a7812 */ /* 0x028fe200078ec0ff */
[----:B------:R-:W-:Y:S01]  /*2620*/  @P1 IMAD.MOV.U32 R91, RZ, RZ, R159 ;  /* 0x000000ffff5b1224 */ /* 0x000fe200078e009f */
[----:B------:R-:W-:Y:S01]  /*2630*/  ISETP.GT.AND P2, PT, R0, 0x8, P0 ;  /* 0x000000080000780c */ /* 0x000fe20000744270 */
[----:B------:R-:W-:Y:S02]  /*2640*/  BSSY B1, `(.L_x_38) ;  /* 0x0000008000017945 */ /* 0x000fe40003800000 */
[----:B------:R-:W-:-:S04]  /*2650*/  FMUL R90, R90, R155 ;  /* 0x0000009b5a5a7220 */ /* 0x000fc80000400000 */
[----:B------:R-:W-:Y:S01]  /*2660*/  FFMA R93, R93, R154, R90 ;  /* 0x0000009a5d5d7223 */ /* 0x000fe2000000005a */
[----:B------:R-:W-:-:S04]  /*2670*/  @P1 IMAD.MOV.U32 R90, RZ, RZ, R158 ;  /* 0x000000ffff5a1224 */ /* 0x000fc800078e009e */
[----:B------:R-:W-:-:S05]  /*2680*/  F2FP.TF32.F32.PACK_B R93, R93 ;  /* 0x0000005dff5d723e */ /* 0x000fca00024050ff */
[----:B------:R3:W-:Y:S01]  /*2690*/  @P1 STG.E desc[UR36][R90.64+0x24], R93 ;  /* 0x0000245d5a001986 */ /* 0x0007e2000c101924 */
[----:B------:R-:W-:Y:S05]  /*26a0*/  @!P2 BRA `(.L_x_39) ;  /* 0x000000000004a947 */ /* 0x000fea0003800000 */
[----:B------:R0:W5:Y:S02]  /*26b0*/  LDG.E.LTC128B R172, desc[UR36][R88.64+0x20] ;  /* 0x0000202458ac7981 */ /* 0x000164000c1e1920 */
.L_x_39:
[----:B------:R-:W-:Y:S05]  /*26c0*/  BSYNC B1 ;  /* 0x0000000000017941 */ /* 0x000fea0003800000 */
.L_x_38:
        /* <DEDUP_REMOVED lines=11> */
.L_x_41:
[----:B------:R-:W-:Y:S05]  /*2780*/  BSYNC B1 ;  /* 0x0000000000017941 */ /* 0x000fea0003800000 */
.L_x_40:
        /* <DEDUP_REMOVED lines=11> */
.L_x_43:
[----:B------:R-:W-:Y:S05]  /*2840*/  BSYNC B1 ;  /* 0x0000000000017941 */ /* 0x000fea0003800000 */
.L_x_42:
        /* <DEDUP_REMOVED lines=11> */
.L_x_45:
[----:B------:R-:W-:Y:S05]  /*2900*/  BSYNC B1 ;  /* 0x0000000000017941 */ /* 0x000fea0003800000 */
.L_x_44:
        /* <DEDUP_REMOVED lines=11> */
.L_x_47:
[----:B------:R-:W-:Y:S05]  /*29c0*/  BSYNC B1 ;  /* 0x0000000000017941 */ /* 0x000fea0003800000 */
.L_x_46:
        /* <DEDUP_REMOVED lines=11> */
.L_x_49:
[----:B------:R-:W-:Y:S05]  /*2a80*/  BSYNC B1 ;  /* 0x0000000000017941 */ /* 0x000fea0003800000 */
.L_x_48:
        /* <DEDUP_REMOVED lines=11> */
.L_x_51:
[----:B------:R-:W-:Y:S05]  /*2b40*/  BSYNC B1 ;  /* 0x0000000000017941 */ /* 0x000fea0003800000 */
.L_x_50:
        /* <DEDUP_REMOVED lines=11> */
.L_x_53:
[----:B------:R-:W-:Y:S05]  /*2c00*/  BSYNC B1 ;  /* 0x0000000000017941 */ /* 0x000fea0003800000 */
.L_x_52:
        /* <DEDUP_REMOVED lines=11> */
.L_x_55:
[----:B------:R-:W-:Y:S05]  /*2cc0*/  BSYNC B1 ;  /* 0x0000000000017941 */ /* 0x000fea0003800000 */
.L_x_54:
        /* <DEDUP_REMOVED lines=11> */
.L_x_57:
[----:B------:R-:W-:Y:S05]  /*2d80*/  BSYNC B1 ;  /* 0x0000000000017941 */ /* 0x000fea0003800000 */
.L_x_56:
        /* <DEDUP_REMOVED lines=11> */
.L_x_59:
[----:B------:R-:W-:Y:S05]  /*2e40*/  BSYNC B1 ;  /* 0x0000000000017941 */ /* 0x000fea0003800000 */
.L_x_58:
        /* <DEDUP_REMOVED lines=11> */
.L_x_61:
[----:B------:R-:W-:Y:S05]  /*2f00*/  BSYNC B1 ;  /* 0x0000000000017941 */ /* 0x000fea0003800000 */
.L_x_60:
        /* <DEDUP_REMOVED lines=11> */
.L_x_63:
[----:B------:R-:W-:Y:S05]  /*2fc0*/  BSYNC B1 ;  /* 0x0000000000017941 */ /* 0x000fea0003800000 */
.L_x_62:
        /* <DEDUP_REMOVED lines=11> */
.L_x_65:
[----:B------:R-:W-:Y:S05]  /*3080*/  BSYNC B1 ;  /* 0x0000000000017941 */ /* 0x000fea0003800000 */
.L_x_64:
        /* <DEDUP_REMOVED lines=11> */
.L_x_67:
[----:B------:R-:W-:Y:S05]  /*3140*/  BSYNC B1 ;  /* 0x0000000000017941 */ /* 0x000fea0003800000 */
.L_x_66:
        /* <DEDUP_REMOVED lines=11> */
.L_x_69:
[----:B------:R-:W-:Y:S05]  /*3200*/  BSYNC B1 ;  /* 0x0000000000017941 */ /* 0x000fea0003800000 */
.L_x_68:
        /* <DEDUP_REMOVED lines=11> */
.L_x_71:
[----:B------:R-:W-:Y:S05]  /*32c0*/  BSYNC B1 ;  /* 0x0000000000017941 */ /* 0x000fea0003800000 */
.L_x_70:
        /* <DEDUP_REMOVED lines=11> */
.L_x_73:
[----:B------:R-:W-:Y:S05]  /*3380*/  BSYNC B1 ;  /* 0x0000000000017941 */ /* 0x000fea0003800000 */
.L_x_72:
        /* <DEDUP_REMOVED lines=11> */
.L_x_75:
[----:B------:R-:W-:Y:S05]  /*3440*/  BSYNC B1 ;  /* 0x0000000000017941 */ /* 0x000fea0003800000 */
.L_x_74:
        /* <DEDUP_REMOVED lines=11> */
.L_x_77:
[----:B------:R-:W-:Y:S05]  /*3500*/  BSYNC B1 ;  /* 0x0000000000017941 */ /* 0x000fea0003800000 */
.L_x_76:
        /* <DEDUP_REMOVED lines=11> */
.L_x_79:
[----:B------:R-:W-:Y:S05]  /*35c0*/  BSYNC B1 ;  /* 0x0000000000017941 */ /* 0x000fea0003800000 */
.L_x_78:
        /* <DEDUP_REMOVED lines=11> */
.L_x_81:
[----:B------:R-:W-:Y:S05]  /*3680*/  BSYNC B1 ;  /* 0x0000000000017941 */ /* 0x000fea0003800000 */
.L_x_80:
        /* <DEDUP_REMOVED lines=11> */
.L_x_83:
[----:B------:R-:W-:Y:S05]  /*3740*/  BSYNC B1 ;  /* 0x0000000000017941 */ /* 0x000fea0003800000 */
.L_x_82:
        /* <DEDUP_REMOVED lines=11> */
.L_x_85:
[----:B------:R-:W-:Y:S05]  /*3800*/  BSYNC B1 ;  /* 0x0000000000017941 */ /* 0x000fea0003800000 */
.L_x_84:
        /* <DEDUP_REMOVED lines=11> */
.L_x_87:
[----:B------:R-:W-:Y:S05]  /*38c0*/  BSYNC B1 ;  /* 0x0000000000017941 */ /* 0x000fea0003800000 */
.L_x_86:
        /* <DEDUP_REMOVED lines=11> */
.L_x_89:
[----:B------:R-:W-:Y:S05]  /*3980*/  BSYNC B1 ;  /* 0x0000000000017941 */ /* 0x000fea0003800000 */
.L_x_88:
        /* <DEDUP_REMOVED lines=11> */
.L_x_91:
[----:B------:R-:W-:Y:S05]  /*3a40*/  BSYNC B1 ;  /* 0x0000000000017941 */ /* 0x000fea0003800000 */
.L_x_90:
        /* <DEDUP_REMOVED lines=11> */
.L_x_93:
[----:B------:R-:W-:Y:S05]  /*3b00*/  BSYNC B1 ;  /* 0x0000000000017941 */ /* 0x000fea0003800000 */
.L_x_92:
        /* <DEDUP_REMOVED lines=11> */
.L_x_95:
[----:B------:R-:W-:Y:S05]  /*3bc0*/  BSYNC B1 ;  /* 0x0000000000017941 */ /* 0x000fea0003800000 */
.L_x_94:
        /* <DEDUP_REMOVED lines=11> */
.L_x_97:
[----:B------:R-:W-:Y:S05]  /*3c80*/  BSYNC B1 ;  /* 0x0000000000017941 */ /* 0x000fea0003800000 */
.L_x_96:
        /* <DEDUP_REMOVED lines=11> */
.L_x_99:
[----:B------:R-:W-:Y:S05]  /*3d40*/  BSYNC B1 ;  /* 0x0000000000017941 */ /* 0x000fea0003800000 */
.L_x_98:
        /* <DEDUP_REMOVED lines=11> */
.L_x_101:
[----:B------:R-:W-:Y:S05]  /*3e00*/  BSYNC B1 ;  /* 0x0000000000017941 */ /* 0x000fea0003800000 */
.L_x_100:
        /* <DEDUP_REMOVED lines=11> */
.L_x_103:
[----:B------:R-:W-:Y:S05]  /*3ec0*/  BSYNC B1 ;  /* 0x0000000000017941 */ /* 0x000fea0003800000 */
.L_x_102:
        /* <DEDUP_REMOVED lines=11> */
.L_x_105:
[----:B------:R-:W-:Y:S05]  /*3f80*/  BSYNC B1 ;  /* 0x0000000000017941 */ /* 0x000fea0003800000 */
.L_x_104:
        /* <DEDUP_REMOVED lines=11> */
.L_x_107:
[----:B------:R-:W-:Y:S05]  /*4040*/  BSYNC B1 ;  /* 0x0000000000017941 */ /* 0x000fea0003800000 */
.L_x_106:
        /* <DEDUP_REMOVED lines=11> */
.L_x_109:
[----:B------:R-:W-:Y:S05]  /*4100*/  BSYNC B1 ;  /* 0x0000000000017941 */ /* 0x000fea0003800000 */
.L_x_108:
        /* <DEDUP_REMOVED lines=11> */
.L_x_111:
[----:B------:R-:W-:Y:S05]  /*41c0*/  BSYNC B1 ;  /* 0x0000000000017941 */ /* 0x000fea0003800000 */
.L_x_110:
        /* <DEDUP_REMOVED lines=11> */
.L_x_113:
[----:B------:R-:W-:Y:S05]  /*4280*/  BSYNC B1 ;  /* 0x0000000000017941 */ /* 0x000fea0003800000 */
.L_x_112:
        /* <DEDUP_REMOVED lines=11> */
.L_x_115:
[----:B------:R-:W-:Y:S05]  /*4340*/  BSYNC B1 ;  /* 0x0000000000017941 */ /* 0x000fea0003800000 */
.L_x_114:
        /* <DEDUP_REMOVED lines=11> */
.L_x_117:
[----:B------:R-:W-:Y:S05]  /*4400*/  BSYNC B1 ;  /* 0x0000000000017941 */ /* 0x000fea0003800000 */
.L_x_116:
        /* <DEDUP_REMOVED lines=11> */
.L_x_119:
[----:B------:R-:W-:Y:S05]  /*44c0*/  BSYNC B1 ;  /* 0x0000000000017941 */ /* 0x000fea0003800000 */
.L_x_118:
        /* <DEDUP_REMOVED lines=11> */
.L_x_121:
[----:B------:R-:W-:Y:S05]  /*4580*/  BSYNC B1 ;  /* 0x0000000000017941 */ /* 0x000fea0003800000 */
.L_x_120:
        /* <DEDUP_REMOVED lines=11> */
.L_x_123:
[----:B------:R-:W-:Y:S05]  /*4640*/  BSYNC B1 ;  /* 0x0000000000017941 */ /* 0x000fea0003800000 */
.L_x_122:
        /* <DEDUP_REMOVED lines=11> */
.L_x_125:
[----:B------:R-:W-:Y:S05]  /*4700*/  BSYNC B1 ;  /* 0x0000000000017941 */ /* 0x000fea0003800000 */
.L_x_124:
        /* <DEDUP_REMOVED lines=11> */
.L_x_127:
[----:B------:R-:W-:Y:S05]  /*47c0*/  BSYNC B1 ;  /* 0x0000000000017941 */ /* 0x000fea0003800000 */
.L_x_126:
        /* <DEDUP_REMOVED lines=11> */
.L_x_129:
[----:B------:R-:W-:Y:S05]  /*4880*/  BSYNC B1 ;  /* 0x0000000000017941 */ /* 0x000fea0003800000 */
.L_x_128:
        /* <DEDUP_REMOVED lines=11> */
.L_x_131:
[----:B------:R-:W-:Y:S05]  /*4940*/  BSYNC B1 ;  /* 0x0000000000017941 */ /* 0x000fea0003800000 */
.L_x_130:
        /* <DEDUP_REMOVED lines=11> */
.L_x_133:
[----:B------:R-:W-:Y:S05]  /*4a00*/  BSYNC B1 ;  /* 0x0000000000017941 */ /* 0x000fea0003800000 */
.L_x_132:
        /* <DEDUP_REMOVED lines=11> */
.L_x_135:
[----:B------:R-:W-:Y:S05]  /*4ac0*/  BSYNC B1 ;  /* 0x0000000000017941 */ /* 0x000fea0003800000 */
.L_x_134:
        /* <DEDUP_REMOVED lines=11> */
.L_x_137:
[----:B------:R-:W-:Y:S05]  /*4b80*/  BSYNC B1 ;  /* 0x0000000000017941 */ /* 0x000fea0003800000 */
.L_x_136:
        /* <DEDUP_REMOVED lines=11> */
.L_x_139:
[----:B------:R-:W-:Y:S05]  /*4c40*/  BSYNC B1 ;  /* 0x0000000000017941 */ /* 0x000fea0003800000 */
.L_x_138:
        /* <DEDUP_REMOVED lines=11> */
.L_x_141:
[----:B------:R-:W-:Y:S05]  /*4d00*/  BSYNC B1 ;  /* 0x0000000000017941 */ /* 0x000fea0003800000 */
.L_x_140:
        /* <DEDUP_REMOVED lines=11> */
.L_x_143:
[----:B------:R-:W-:Y:S05]  /*4dc0*/  BSYNC B1 ;  /* 0x0000000000017941 */ /* 0x000fea0003800000 */
.L_x_142:
        /* <DEDUP_REMOVED lines=11> */
.L_x_145:
[----:B------:R-:W-:Y:S05]  /*4e80*/  BSYNC B1 ;  /* 0x0000000000017941 */ /* 0x000fea0003800000 */
.L_x_144:
        /* <DEDUP_REMOVED lines=11> */
.L_x_147:
[----:B------:R-:W-:Y:S05]  /*4f40*/  BSYNC B1 ;  /* 0x0000000000017941 */ /* 0x000fea0003800000 */
.L_x_146:
        /* <DEDUP_REMOVED lines=11> */
.L_x_149:
[----:B------:R-:W-:Y:S05]  /*5000*/  BSYNC B1 ;  /* 0x0000000000017941 */ /* 0x000fea0003800000 */
.L_x_148:
        /* <DEDUP_REMOVED lines=11> */
.L_x_151:
[----:B------:R-:W-:Y:S05]  /*50c0*/  BSYNC B1 ;  /* 0x0000000000017941 */ /* 0x000fea0003800000 */
.L_x_150:
[----:B-----5:R-:W-:Y:S01]  /*50d0*/  LOP3.LUT R8, R172, 0xffffe000, RZ, 0xc0, !PT ;  /* 0xffffe000ac087812 */ /* 0x020fe200078ec0ff */
[----:B------:R-:W-:Y:S01]  /*50e0*/  BSSY B1, `(.L_x_152) ;  /* 0x000000d000017945 */ /* 0x000fe20003800000 */
[----:B------:R-:W-:-:S03]  /*50f0*/  IADD3 R153, P1, R153, 0x80, RZ ;  /* 0x0000008099997810 */ /* 0x000fc60007f3e0ff */
[----:B---3--:R-:W-:Y:S01]  /*5100*/  FMUL R91, R8, R155 ;  /* 0x0000009b085b7220 */ /* 0x008fe20000400000 */
[----:B------:R-:W-:Y:S02]  /*5110*/  @P2 IMAD.MOV.U32 R8, RZ, RZ, R168 ;  /* 0x000000ffff082224 */ /* 0x000fe400078e00a8 */
[----:B------:R-:W-:Y:S02]  /*5120*/  IMAD.X R9, RZ, RZ, R9, P1 ;  /* 0x000000ffff097224 */ /* 0x000fe400008e0609 */
[----:B------:R-:W-:Y:S01]  /*5130*/  FFMA R91, R150, R154, R91 ;  /* 0x0000009a965b7223 */ /* 0x000fe2000000005b */
[----:B------:R-:W-:Y:S01]  /*5140*/  ISETP.GT.AND P1, PT, R0, 0x79, P0 ;  /* 0x000000790000780c */ /* 0x000fe20000724270 */
[----:B------:R-:W-:-:S03]  /*5150*/  IMAD R90, R9, R14, RZ ;  /* 0x0000000e095a7224 */ /* 0x000fc600078e02ff */
[----:B------:R-:W-:Y:S01]  /*5160*/  F2FP.TF32.F32.PACK_B R91, R91 ;  /* 0x0000005bff5b723e */ /* 0x000fe200024050ff */
[----:B------:R-:W-:-:S05]  /*5170*/  @P2 IMAD.MOV.U32 R9, RZ, RZ, R169 ;  /* 0x000000ffff092224 */ /* 0x000fca00078e00a9 */
[----:B------:R3:W-:Y:S03]  /*5180*/  @P2 STG.E desc[UR36][R8.64+0x1e0], R91 ;  /* 0x0001e05b08002986 */ /* 0x0007e6000c101924 */
[----:B------:R-:W-:Y:S05]  /*5190*/  @!P1 BRA `(.L_x_153) ;  /* 0x0000000000049947 */ /* 0x000fea0003800000 */
[----:B------:R0:W5:Y:S02]  /*51a0*/  LDG.E.LTC128B R172, desc[UR36][R88.64+0x1e4] ;  /* 0x0001e42458ac7981 */ /* 0x000164000c1e1920 */
.L_x_153:
[----:B------:R-:W-:Y:S05]  /*51b0*/  BSYNC B1 ;  /* 0x0000000000017941 */ /* 0x000fea0003800000 */
.L_x_152:
[----:B0-2--5:R-:W-:Y:S01]  /*51c0*/  LOP3.LUT R88, R172, 0xffffe000, RZ, 0xc0, !PT ;  /* 0xffffe000ac587812 */ /* 0x025fe200078ec0ff */
[----:B------:R-:W-:Y:S01]  /*51d0*/  IMAD R97, R153, R15, R90 ;  /* 0x0000000f99617224 */ /* 0x000fe200078e025a */
[----:B------:R-:W-:Y:S01]  /*51e0*/  ISETP.GT.AND P0, PT, R3, 0x80, PT ;  /* 0x000000800300780c */ /* 0x000fe20003f04270 */
[----:B---3--:R-:W-:-:S04]  /*51f0*/  IMAD.WIDE.U32 R8, R153, R14, R156 ;  /* 0x0000000e99087225 */ /* 0x008fc800078e009c */
[----:B------:R-:W-:Y:S01]  /*5200*/  FMUL R88, R88, R155 ;  /* 0x0000009b58587220 */ /* 0x000fe20000400000 */
[----:B------:R-:W-:Y:S01]  /*5210*/  ISETP.GT.AND P3, PT, R0, RZ, P0 ;  /* 0x000000ff0000720c */ /* 0x000fe20000764270 */
[----:B------:R-:W-:Y:S02]  /*5220*/  IMAD.IADD R9, R9, 0x1, R97 ;  /* 0x0000000109097824 */ /* 0x000fe400078e0261 */
[----:B------:R-:W-:Y:S01]  /*5230*/  FFMA R151, R151, R154, R88 ;  /* 0x0000009a97977223 */ /* 0x000fe20000000058 */
[----:B------:R-:W-:-:S04]  /*5240*/  LEA R88, P2, R8, R10, 0x2 ;  /* 0x0000000a08587211 */ /* 0x000fc800078410ff */
[----:B------:R-:W-:Y:S02]  /*5250*/  F2FP.TF32.F32.PACK_B R151, R151 ;  /* 0x00000097ff97723e */ /* 0x000fe400024050ff */
[----:B------:R-:W-:-:S03]  /*5260*/  LEA.HI.X R89, R8, R11, R9, 0x2, P2 ;  /* 0x0000000b08597211 */ /* 0x000fc600010f1409 */
[----:B------:R0:W-:Y:S04]  /*5270*/  @P1 STG.E desc[UR36][R168.64+0x1e4], R151 ;  /* 0x0001e497a8001986 */ /* 0x0001e8000c101924 */
[----:B------:R-:W2:Y:S01]  /*5280*/  @P3 LDG.E.LTC128B R172, desc[UR36][R88.64] ;  /* 0x0000002458ac3981 */ /* 0x000ea2000c1e1920 */
[----:B------:R-:W-:Y:S01]  /*5290*/  IMAD.WIDE.U32 R8, R153, R14, R6 ;  /* 0x0000000e99087225 */ /* 0x000fe200078e0006 */
[----:B------:R-:W-:Y:S01]  /*52a0*/  SHF.L.U64.HI R95, R4, 0x9, R5 ;  /* 0x00000009045f7819 */ /* 0x000fe20000010205 */
[----:B------:R-:W-:Y:S01]  /*52b0*/  BSSY B1, `(.L_x_154) ;  /* 0x0000011000017945 */ /* 0x000fe20003800000 */
[----:B------:R-:W-:Y:S01]  /*52c0*/  ISETP.GT.AND P2, PT, R0, 0x1, P0 ;  /* 0x000000010000780c */ /* 0x000fe20000744270 */
[----:B------:R-:W-:Y:S02]  /*52d0*/  IMAD.IADD R9, R97, 0x1, R9 ;  /* 0x0000000161097824 */ /* 0x000fe400078e0209 */
[----:B------:R-:W-:Y:S01]  /*52e0*/  IMAD.SHL.U32 R93, R4, 0x200, RZ ;  /* 0x00000200045d7824 */ /* 0x000fe200078e00ff */
[----:B--2---:R-:W-:-:S05]  /*52f0*/  LOP3.LUT R90, R172, 0xffffe000, RZ, 0xc0, !PT ;  /* 0xffffe000ac5a7812 */ /* 0x004fca00078ec0ff */
[----:B------:R-:W-:Y:S01]  /*5300*/  FMUL R15, R90, R155 ;  /* 0x0000009b5a0f7220 */ /* 0x000fe20000400000 */
[----:B------:R-:W-:Y:S01]  /*5310*/  IMAD.WIDE.U32 R90, R23, R12, R8 ;  /* 0x0000000c175a7225 */ /* 0x000fe200078e0008 */
[----:B------:R-:W-:-:S03]  /*5320*/  IADD3 R8, P1, R93, R158, RZ ;  /* 0x0000009e5d087210 */ /* 0x000fc60007f3e0ff */
[----:B------:R-:W-:Y:S01]  /*5330*/  FFMA R15, R24, R154, R15 ;  /* 0x0000009a180f7223 */ /* 0x000fe2000000000f */
[----:B------:R-:W-:Y:S01]  /*5340*/  IMAD.IADD R5, R13, 0x1, R91 ;  /* 0x000000010d057824 */ /* 0x000fe200078e025b */
[C---:B------:R-:W-:Y:S01]  /*5350*/  LEA R4, P4, R90.reuse, R10, 0x2 ;  /* 0x0000000a5a047211 */ /* 0x040fe200078810ff */
[----:B------:R-:W-:Y:S02]  /*5360*/  IMAD.X R9, R95, 0x1, R159, P1 ;  /* 0x000000015f097824 */ /* 0x000fe400008e069f */
[----:B------:R-:W-:Y:S02]  /*5370*/  F2FP.TF32.F32.PACK_B R15, R15 ;  /* 0x0000000fff0f723e */ /* 0x000fe400024050ff */
[----:B------:R-:W-:-:S03]  /*5380*/  LEA.HI.X R5, R90, R11, R5, 0x2, P4 ;  /* 0x0000000b5a057211 */ /* 0x000fc600020f1405 */
[----:B------:R0:W-:Y:S01]  /*5390*/  @P3 STG.E desc[UR36][R8.64], R15 ;  /* 0x0000000f08003986 */ /* 0x0001e2000c101924 */
[----:B------:R-:W-:Y:S05]  /*53a0*/  @!P2 BRA `(.L_x_155) ;  /* 0x000000000004a947 */ /* 0x000fea0003800000 */
[----:B------:R2:W5:Y:S02]  /*53b0*/  LDG.E.LTC128B R172, desc[UR36][R4.64+0x4] ;  /* 0x0000042404ac7981 */ /* 0x000564000c1e1920 */
.L_x_155:
[----:B------:R-:W-:Y:S05]  /*53c0*/  BSYNC B1 ;  /* 0x0000000000017941 */ /* 0x000fea0003800000 */
.L_x_154:
[----:B-----5:R-:W-:Y:S01]  /*53d0*/  LOP3.LUT R24, R172, 0xffffe000, RZ, 0xc0, !PT ;  /* 0xffffe000ac187812 */ /* 0x020fe200078ec0ff */
[----:B0-----:R-:W-:Y:S01]  /*53e0*/  IMAD.WIDE.U32 R14, R153, R14, R160 ;  /* 0x0000000e990e7225 */ /* 0x001fe200078e00a0 */
[----:B------:R-:W-:Y:S01]  /*53f0*/  ISETP.GT.AND P1, PT, R3, 0x88, PT ;  /* 0x000000880300780c */ /* 0x000fe20003f24270 */
[----:B------:R-:W-:Y:S02]  /*5400*/  BSSY B1, `(.L_x_156) ;  /* 0x000000f000017945 */ /* 0x000fe40003800000 */
[----:B------:R-:W-:Y:S01]  /*5410*/  FMUL R24, R24, R155 ;  /* 0x0000009b18187220 */ /* 0x000fe20000400000 */
[----:B------:R-:W-:Y:S01]  /*5420*/  ISETP.GT.AND P3, PT, R0, RZ, P1 ;  /* 0x000000ff0000720c */ /* 0x000fe20000f64270 */
[----:B------:R-:W-:Y:S01]  /*5430*/  IMAD.IADD R97, R97, 0x1, R15 ;  /* 0x0000000161617824 */ /* 0x000fe200078e020f */
[----:B------:R-:W-:Y:S01]  /*5440*/  IADD3 R20, P5, R20, R14, RZ ;  /* 0x0000000e14147210 */ /* 0x000fe20007fbe0ff */
[----:B------:R-:W-:Y:S01]  /*5450*/  FFMA R25, R25, R154, R24 ;  /* 0x0000009a19197223 */ /* 0x000fe20000000018 */
[----:B------:R-:W-:-:S03]  /*5460*/  IADD3 R14, P4, R6, R14, RZ ;  /* 0x0000000e060e7210 */ /* 0x000fc60007f9e0ff */
[----:B------:R-:W-:Y:S01]  /*5470*/  IMAD.X R156, R97, 0x1, R157, P5 ;  /* 0x00000001619c7824 */ /* 0x000fe200028e069d */
[----:B------:R-:W-:Y:S01]  /*5480*/  F2FP.TF32.F32.PACK_B R25, R25 ;  /* 0x00000019ff19723e */ /* 0x000fe200024050ff */
[----:B------:R-:W-:Y:S01]  /*5490*/  IMAD.X R15, R7, 0x1, R97, P4 ;  /* 0x00000001070f7824 */ /* 0x000fe200020e0661 */
[----:B------:R-:W-:-:S03]  /*54a0*/  LEA R6, P5, R20, R10, 0x2 ;  /* 0x0000000a14067211 */ /* 0x000fc600078a10ff */
[----:B------:R0:W-:Y:S01]  /*54b0*/  @P2 STG.E desc[UR36][R8.64+0x4], R25 ;  /* 0x0000041908002986 */ /* 0x0001e2000c101924 */
[----:B------:R-:W-:Y:S01]  /*54c0*/  LEA.HI.X R7, R20, R11, R156, 0x2, P5 ;  /* 0x0000000b14077211 */ /* 0x000fe200028f149c */
[----:B------:R-:W-:Y:S08]  /*54d0*/  @!P3 BRA `(.L_x_157) ;  /* 0x000000000004b947 */ /* 0x000ff00003800000 */
[----:B------:R3:W5:Y:S02]  /*54e0*/  LDG.E.LTC128B R172, desc[UR36][R6.64] ;  /* 0x0000002406ac7981 */ /* 0x000764000c1e1920 */
.L_x_157:
[----:B------:R-:W-:Y:S05]  /*54f0*/  BSYNC B1 ;  /* 0x0000000000017941 */ /* 0x000fea0003800000 */
.L_x_156:
[----:B---3-5:R-:W-:Y:S01]  /*5500*/  LOP3.LUT R6, R172, 0xffffe000, RZ, 0xc0, !PT ;  /* 0xffffe000ac067812 */ /* 0x028fe200078ec0ff */
[----:B------:R-:W-:Y:S01]  /*5510*/  IMAD.WIDE.U32 R14, R23, R12, R14 ;  /* 0x0000000c170e7225 */ /* 0x000fe200078e000e */
[----:B------:R-:W-:Y:S01]  /*5520*/  ISETP.GT.AND P2, PT, R0, 0x1, P1 ;  /* 0x000000010000780c */ /* 0x000fe20000f44270 */
[----:B------:R-:W-:Y:S02]  /*5530*/  BSSY B1, `(.L_x_158) ;  /* 0x000000c000017945 */ /* 0x000fe40003800000 */
[----:B------:R-:W-:Y:S01]  /*5540*/  FMUL R3, R6, R155 ;  /* 0x0000009b06037220 */ /* 0x000fe20000400000 */
[----:B------:R-:W-:Y:S01]  /*5550*/  IADD3 R6, P4, R8, R165, RZ ;  /* 0x000000a508067210 */ /* 0x000fe20007f9e0ff */
[----:B------:R-:W-:Y:S01]  /*5560*/  IMAD.IADD R13, R13, 0x1, R15 ;  /* 0x000000010d0d7824 */ /* 0x000fe200078e020f */
[----:B------:R-:W-:Y:S01]  /*5570*/  LEA R10, P5, R14, R10, 0x2 ;  /* 0x0000000a0e0a7211 */ /* 0x000fe200078a10ff */
[----:B------:R-:W-:Y:S02]  /*5580*/  FFMA R3, R26, R154, R3 ;  /* 0x0000009a1a037223 */ /* 0x000fe40000000003 */
[----:B------:R-:W-:Y:S01]  /*5590*/  IMAD.X R7, R9, 0x1, R167, P4 ;  /* 0x0000000109077824 */ /* 0x000fe200020e06a7 */
[----:B------:R-:W-:-:S02]  /*55a0*/  LEA.HI.X R11, R14, R11, R13, 0x2, P5 ;  /* 0x0000000b0e0b7211 */ /* 0x000fc400028f140d */
[----:B------:R-:W-:-:S05]  /*55b0*/  F2FP.TF32.F32.PACK_B R3, R3 ;  /* 0x00000003ff03723e */ /* 0x000fca00024050ff */
[----:B------:R3:W-:Y:S01]  /*55c0*/  @P3 STG.E desc[UR36][R6.64], R3 ;  /* 0x0000000306003986 */ /* 0x0007e2000c101924 */
[----:B------:R-:W-:Y:S05]  /*55d0*/  @!P2 BRA `(.L_x_159) ;  /* 0x000000000004a947 */ /* 0x000fea0003800000 */
[----:B------:R0:W5:Y:S02]  /*55e0*/  LDG.E.LTC128B R172, desc[UR36][R10.64+0x4] ;  /* 0x000004240aac7981 */ /* 0x000164000c1e1920 */
.L_x_159:
[----:B------:R-:W-:Y:S05]  /*55f0*/  BSYNC B1 ;  /* 0x0000000000017941 */ /* 0x000fea0003800000 */
.L_x_158:
[----:B-----5:R-:W-:Y:S01]  /*5600*/  LOP3.LUT R12, R172, 0xffffe000, RZ, 0xc0, !PT ;  /* 0xffffe000ac0c7812 */ /* 0x020fe200078ec0ff */
[----:B------:R-:W-:Y:S01]  /*5610*/  BSSY B1, `(.L_x_160) ;  /* 0x0000008000017945 */ /* 0x000fe20003800000 */
[----:B------:R-:W-:-:S03]  /*5620*/  ISETP.GT.AND P3, PT, R0, 0x8, P0 ;  /* 0x000000080000780c */ /* 0x000fc60000764270 */
[----:B------:R-:W-:-:S04]  /*5630*/  FMUL R12, R12, R155 ;  /* 0x0000009b0c0c7220 */ /* 0x000fc80000400000 */
[----:B------:R-:W-:-:S05]  /*5640*/  FFMA R27, R27, R154, R12 ;  /* 0x0000009a1b1b7223 */ /* 0x000fca000000000c */
[----:B------:R-:W-:-:S05]  /*5650*/  F2FP.TF32.F32.PACK_B R27, R27 ;  /* 0x0000001bff1b723e */ /* 0x000fca00024050ff */
[----:B------:R0:W-:Y:S01]  /*5660*/  @P2 STG.E desc[UR36][R6.64+0x4], R27 ;  /* 0x0000041b06002986 */ /* 0x0001e2000c101924 */
[----:B------:R-:W-:Y:S05]  /*5670*/  @!P3 BRA `(.L_x_161) ;  /* 0x000000000004b947 */ /* 0x000fea0003800000 */
[----:B------:R0:W5:Y:S02]  /*5680*/  LDG.E.LTC128B R172, desc[UR36][R4.64+0x20] ;  /* 0x0000202404ac7981 */ /* 0x000164000c1e1920 */
.L_x_161:
[----:B------:R-:W-:Y:S05]  /*5690*/  BSYNC B1 ;  /* 0x0000000000017941 */ /* 0x000fea0003800000 */
.L_x_160:
[----:B0--3-5:R-:W-:Y:S01]  /*56a0*/  LOP3.LUT R6, R172, 0xffffe000, RZ, 0xc0, !PT ;  /* 0xffffe000ac067812 */ /* 0x029fe200078ec0ff */
[----:B------:R-:W-:Y:S01]  /*56b0*/  IMAD.MOV.U32 R7, RZ, RZ, R9 ;  /* 0x000000ffff077224 */ /* 0x000fe200078e0009 */
[----:B------:R-:W-:Y:S01]  /*56c0*/  ISETP.GT.AND P2, PT, R0, 0x9, P0 ;  /* 0x000000090000780c */ /* 0x000fe20000744270 */
[----:B------:R-:W-:Y:S02]  /*56d0*/  BSSY B1, `(.L_x_162) ;  /* 0x0000008000017945 */ /* 0x000fe40003800000 */
[----:B------:R-:W-:Y:S01]  /*56e0*/  FMUL R3, R6, R155 ;  /* 0x0000009b06037220 */ /* 0x000fe20000400000 */
[----:B------:R-:W-:-:S03]  /*56f0*/  IMAD.MOV.U32 R6, RZ, RZ, R8 ;  /* 0x000000ffff067224 */ /* 0x000fc600078e0008 */
[----:B------:R-:W-:-:S05]  /*5700*/  FFMA R3, R28, R154, R3 ;  /* 0x0000009a1c037223 */ /* 0x000fca0000000003 */
[----:B------:R-:W-:-:S05]  /*5710*/  F2FP.TF32.F32.PACK_B R3, R3 ;  /* 0x00000003ff03723e */ /* 0x000fca00024050ff */
[----:B------:R0:W-:Y:S01]  /*5720*/  @P3 STG.E desc[UR36][R6.64+0x20], R3 ;  /* 0x0000200306003986 */ /* 0x0001e2000c101924 */
[----:B------:R-:W-:Y:S05]  /*5730*/  @!P2 BRA `(.L_x_163) ;  /* 0x000000000004a947 */ /* 0x000fea0003800000 */
[----:B------:R3:W5:Y:S02]  /*5740*/  LDG.E.LTC128B R172, desc[UR36][R4.64+0x24] ;  /* 0x0000242404ac7981 */ /* 0x000764000c1e1920 */
.L_x_163:
[----:B------:R-:W-:Y:S05]  /*5750*/  BSYNC B1 ;  /* 0x0000000000017941 */ /* 0x000fea0003800000 */
.L_x_162:
        /* <DEDUP_REMOVED lines=9> */
.L_x_165:
[----:B------:R-:W-:Y:S05]  /*57f0*/  BSYNC B1 ;  /* 0x0000000000017941 */ /* 0x000fea0003800000 */
.L_x_164:
[----:B-----5:R-:W-:Y:S01]  /*5800*/  LOP3.LUT R12, R172, 0xffffe000, RZ, 0xc0, !PT ;  /* 0xffffe000ac0c7812 */ /* 0x020fe200078ec0ff */
[----:B------:R-:W-:Y:S01]  /*5810*/  BSSY B1, `(.L_x_166) ;  /* 0x000000a000017945 */ /* 0x000fe20003800000 */
[----:B------:R-:W-:Y:S02]  /*5820*/  IADD3 R8, P3, R165, R8, RZ ;  /* 0x00000008a5087210 */ /* 0x000fe40007f7e0ff */
[----:B------:R-:W-:Y:S01]  /*5830*/  ISETP.GT.AND P2, PT, R0, 0x9, P1 ;  /* 0x000000090000780c */ /* 0x000fe20000f44270 */
[----:B0-----:R-:W-:Y:S02]  /*5840*/  FMUL R3, R12, R155 ;  /* 0x0000009b0c037220 */ /* 0x001fe40000400000 */
[----:B------:R-:W-:Y:S02]  /*5850*/  IMAD.X R9, R167, 0x1, R9, P3 ;  /* 0x00000001a7097824 */ /* 0x000fe400018e0609 */
[----:B------:R-:W-:-:S05]  /*5860*/  FFMA R3, R30, R154, R3 ;  /* 0x0000009a1e037223 */ /* 0x000fca0000000003 */
[----:B------:R-:W-:-:S05]  /*5870*/  F2FP.TF32.F32.PACK_B R3, R3 ;  /* 0x00000003ff03723e */ /* 0x000fca00024050ff */
[----:B------:R0:W-:Y:S01]  /*5880*/  @P4 STG.E desc[UR36][R8.64+0x20], R3 ;  /* 0x0000200308004986 */ /* 0x0001e2000c101924 */
[----:B------:R-:W-:Y:S05]  /*5890*/  @!P2 BRA `(.L_x_167) ;  /* 0x000000000004a947 */ /* 0x000fea0003800000 */
[----:B------:R0:W5:Y:S02]  /*58a0*/  LDG.E.LTC128B R172, desc[UR36][R10.64+0x24] ;  /* 0x000024240aac7981 */ /* 0x000164000c1e1920 */
.L_x_167:
[----:B------:R-:W-:Y:S05]  /*58b0*/  BSYNC B1 ;  /* 0x0000000000017941 */ /* 0x000fea0003800000 */
.L_x_166:
[----:B0----5:R-:W-:Y:S01]  /*58c0*/  LOP3.LUT R8, R172, 0xffffe000, RZ, 0xc0, !PT ;  /* 0xffffe000ac087812 */ /* 0x021fe200078ec0ff */
[----:B------:R-:W-:Y:S01]  /*58d0*/  BSSY B1, `(.L_x_168) ;  /* 0x000000a000017945 */ /* 0x000fe20003800000 */
[----:B------:R-:W-:-:S03]  /*58e0*/  ISETP.GT.AND P3, PT, R0, 0x10, P0 ;  /* 0x000000100000780c */ /* 0x000fc60000764270 */
[----:B------:R-:W-:Y:S01]  /*58f0*/  FMUL R12, R8, R155 ;  /* 0x0000009b080c7220 */ /* 0x000fe20000400000 */
[----:B------:R-:W-:-:S03]  /*5900*/  IADD3 R8, P4, P5, R165, R158, R93 ;  /* 0x0000009ea5087210 */ /* 0x000fc60007d9e05d */
[----:B------:R-:W-:Y:S01]  /*5910*/  FFMA R31, R31, R154, R12 ;  /* 0x0000009a1f1f7223 */ /* 0x000fe2000000000c */
[----:B------:R-:W-:-:S04]  /*5920*/  IADD3.X R9, R167, R159, R95, P4, P5 ;  /* 0x0000009fa7097210 */ /* 0x000fc800027ea45f */
[----:B------:R-:W-:-:S05]  /*5930*/  F2FP.TF32.F32.PACK_B R31, R31 ;  /* 0x0000001fff1f723e */ /* 0x000fca00024050ff */
[----:B------:R0:W-:Y:S01]  /*5940*/  @P2 STG.E desc[UR36][R8.64+0x24], R31 ;  /* 0x0000241f08002986 */ /* 0x0001e2000c101924 */
[----:B------:R-:W-:Y:S05]  /*5950*/  @!P3 BRA `(.L_x_169) ;  /* 0x000000000004b947 */ /* 0x000fea0003800000 */
[----:B------:R0:W5:Y:S02]  /*5960*/  LDG.E.LTC128B R172, desc[UR36][R4.64+0x40] ;  /* 0x0000402404ac7981 */ /* 0x000164000c1e1920 */
.L_x_169:
[----:B------:R-:W-:Y:S05]  /*5970*/  BSYNC B1 ;  /* 0x0000000000017941 */ /* 0x000fea0003800000 */
.L_x_168:
        /* <DEDUP_REMOVED lines=9> */
.L_x_171:
[----:B------:R-:W-:Y:S05]  /*5a10*/  BSYNC B1 ;  /* 0x0000000000017941 */ /* 0x000fea0003800000 */
.L_x_170:
        /* <DEDUP_REMOVED lines=9> */
.L_x_173:
[----:B------:R-:W-:Y:S05]  /*5ab0*/  BSYNC B1 ;  /* 0x0000000000017941 */ /* 0x000fea0003800000 */
.L_x_172:
[----:B-----5:R-:W-:Y:S01]  /*5ac0*/  LOP3.LUT R12, R172, 0xffffe000, RZ, 0xc0, !PT ;  /* 0xffffe000ac0c7812 */ /* 0x020fe200078ec0ff */
[----:B------:R-:W-:Y:S01]  /*5ad0*/  BSSY B1, `(.L_x_174) ;  /* 0x0000008000017945 */ /* 0x000fe20003800000 */
[----:B------:R-:W-:-:S03]  /*5ae0*/  ISETP.GT.AND P2, PT, R0, 0x11, P1 ;  /* 0x000000110000780c */ /* 0x000fc60000f44270 */
[----:B0-----:R-:W-:-:S04]  /*5af0*/  FMUL R3, R12, R155 ;  /* 0x0000009b0c037220 */ /* 0x001fc80000400000 */
[----:B------:R-:W-:-:S05]  /*5b00*/  FFMA R3, R34, R154, R3 ;  /* 0x0000009a22037223 */ /* 0x000fca0000000003 */
[----:B------:R-:W-:-:S05]  /*5b10*/  F2FP.TF32.F32.PACK_B R3, R3 ;  /* 0x00000003ff03723e */ /* 0x000fca00024050ff */
[----:B------:R0:W-:Y:S01]  /*5b20*/  @P3 STG.E desc[UR36][R8.64+0x40], R3 ;  /* 0x0000400308003986 */ /* 0x0001e2000c101924 */
[----:B------:R-:W-:Y:S05]  /*5b30*/  @!P2 BRA `(.L_x_175) ;  /* 0x000000000004a947 */ /* 0x000fea0003800000 */
[----:B------:R0:W5:Y:S02]  /*5b40*/  LDG.E.LTC128B R172, desc[UR36][R10.64+0x44] ;  /* 0x000044240aac7981 */ /* 0x000164000c1e1920 */
.L_x_175:
[----:B------:R-:W-:Y:S05]  /*5b50*/  BSYNC B1 ;  /* 0x0000000000017941 */ /* 0x000fea0003800000 */
.L_x_174:
        /* <DEDUP_REMOVED lines=9> */
.L_x_177:
[----:B------:R-:W-:Y:S05]  /*5bf0*/  BSYNC B1 ;  /* 0x0000000000017941 */ /* 0x000fea0003800000 */
.L_x_176:
        /* <DEDUP_REMOVED lines=9> */
.L_x_179:
[----:B------:R-:W-:Y:S05]  /*5c90*/  BSYNC B1 ;  /* 0x0000000000017941 */ /* 0x000fea0003800000 */
.L_x_178:
        /* <DEDUP_REMOVED lines=9> */
.L_x_181:
[----:B------:R-:W-:Y:S05]  /*5d30*/  BSYNC B1 ;  /* 0x0000000000017941 */ /* 0x000fea0003800000 */
.L_x_180:
        /* <DEDUP_REMOVED lines=9> */
.L_x_183:
[----:B------:R-:W-:Y:S05]  /*5dd0*/  BSYNC B1 ;  /* 0x0000000000017941 */ /* 0x000fea0003800000 */
.L_x_182:
        /* <DEDUP_REMOVED lines=9> */
.L_x_185:
[----:B------:R-:W-:Y:S05]  /*5e70*/  BSYNC B1 ;  /* 0x0000000000017941 */ /* 0x000fea0003800000 */
.L_x_184:
        /* <DEDUP_REMOVED lines=9> */
.L_x_187:
[----:B------:R-:W-:Y:S05]  /*5f10*/  BSYNC B1 ;  /* 0x0000000000017941 */ /* 0x000fea0003800000 */
.L_x_186:
        /* <DEDUP_REMOVED lines=9> */
.L_x_189:
[----:B------:R-:W-:Y:S05]  /*5fb0*/  BSYNC B1 ;  /* 0x0000000000017941 */ /* 0x000fea0003800000 */
.L_x_188:
        /* <DEDUP_REMOVED lines=9> */
.L_x_191:
[----:B------:R-:W-:Y:S05]  /*6050*/  BSYNC B1 ;  /* 0x0000000000017941 */ /* 0x000fea0003800000 */
.L_x_190:
        /* <DEDUP_REMOVED lines=9> */
.L_x_193:
[----:B------:R-:W-:Y:S05]  /*60f0*/  BSYNC B1 ;  /* 0x0000000000017941 */ /* 0x000fea0003800000 */
.L_x_192:
        /* <DEDUP_REMOVED lines=9> */
.L_x_195:
[----:B------:R-:W-:Y:S05]  /*6190*/  BSYNC B1 ;  /* 0x0000000000017941 */ /* 0x000fea0003800000 */
.L_x_194:
        /* <DEDUP_REMOVED lines=9> */
.L_x_197:
[----:B------:R-:W-:Y:S05]  /*6230*/  BSYNC B1 ;  /* 0x0000000000017941 */ /* 0x000fea0003800000 */
.L_x_196:
        /* <DEDUP_REMOVED lines=9> */
.L_x_199:
[----:B------:R-:W-:Y:S05]  /*62d0*/  BSYNC B1 ;  /* 0x0000000000017941 */ /* 0x000fea0003800000 */
.L_x_198:
        /* <DEDUP_REMOVED lines=9> */
.L_x_201:
[----:B------:R-:W-:Y:S05]  /*6370*/  BSYNC B1 ;  /* 0x0000000000017941 */ /* 0x000fea0003800000 */
.L_x_200:
        /* <DEDUP_REMOVED lines=9> */
.L_x_203:
[----:B------:R-:W-:Y:S05]  /*6410*/  BSYNC B1 ;  /* 0x0000000000017941 */ /* 0x000fea0003800000 */
.L_x_202:
        /* <DEDUP_REMOVED lines=9> */
.L_x_205:
[----:B------:R-:W-:Y:S05]  /*64b0*/  BSYNC B1 ;  /* 0x0000000000017941 */ /* 0x000fea0003800000 */
.L_x_204:
        /* <DEDUP_REMOVED lines=9> */
.L_x_207:
[----:B------:R-:W-:Y:S05]  /*6550*/  BSYNC B1 ;  /* 0x0000000000017941 */ /* 0x000fea0003800000 */
.L_x_206:
        /* <DEDUP_REMOVED lines=9> */
.L_x_209:
[----:B------:R-:W-:Y:S05]  /*65f0*/  BSYNC B1 ;  /* 0x0000000000017941 */ /* 0x000fea0003800000 */
.L_x_208:
        /* <DEDUP_REMOVED lines=9> */
.L_x_211:
[----:B------:R-:W-:Y:S05]  /*6690*/  BSYNC B1 ;  /* 0x0000000000017941 */ /* 0x000fea0003800000 */
.L_x_210:
        /* <DEDUP_REMOVED lines=9> */
.L_x_213:
[----:B------:R-:W-:Y:S05]  /*6730*/  BSYNC B1 ;  /* 0x0000000000017941 */ /* 0x000fea0003800000 */
.L_x_212:
        /* <DEDUP_REMOVED lines=9> */
.L_x_215:
[----:B------:R-:W-:Y:S05]  /*67d0*/  BSYNC B1 ;  /* 0x0000000000017941 */ /* 0x000fea0003800000 */
.L_x_214:
        /* <DEDUP_REMOVED lines=9> */
.L_x_217:
[----:B------:R-:W-:Y:S05]  /*6870*/  BSYNC B1 ;  /* 0x0000000000017941 */ /* 0x000fea0003800000 */
.L_x_216:
        /* <DEDUP_REMOVED lines=9> */
.L_x_219:
[----:B------:R-:W-:Y:S05]  /*6910*/  BSYNC B1 ;  /* 0x0000000000017941 */ /* 0x000fea0003800000 */
.L_x_218:
        /* <DEDUP_REMOVED lines=9> */
.L_x_221:
[----:B------:R-:W-:Y:S05]  /*69b0*/  BSYNC B1 ;  /* 0x0000000000017941 */ /* 0x000fea0003800000 */
.L_x_220:
        /* <DEDUP_REMOVED lines=9> */
.L_x_223:
[----:B------:R-:W-:Y:S05]  /*6a50*/  BSYNC B1 ;  /* 0x0000000000017941 */ /* 0x000fea0003800000 */
.L_x_222:
        /* <DEDUP_REMOVED lines=9> */
.L_x_225:
[----:B------:R-:W-:Y:S05]  /*6af0*/  BSYNC B1 ;  /* 0x0000000000017941 */ /* 0x000fea0003800000 */
.L_x_224:
        /* <DEDUP_REMOVED lines=9> */
.L_x_227:
[----:B------:R-:W-:Y:S05]  /*6b90*/  BSYNC B1 ;  /* 0x0000000000017941 */ /* 0x000fea0003800000 */
.L_x_226:
        /* <DEDUP_REMOVED lines=9> */
.L_x_229:
[----:B------:R-:W-:Y:S05]  /*6c30*/  BSYNC B1 ;  /* 0x0000000000017941 */ /* 0x000fea0003800000 */
.L_x_228:
        /* <DEDUP_REMOVED lines=9> */
.L_x_231:
[----:B------:R-:W-:Y:S05]  /*6cd0*/  BSYNC B1 ;  /* 0x0000000000017941 */ /* 0x000fea0003800000 */
.L_x_230:
        /* <DEDUP_REMOVED lines=9> */
.L_x_233:
[----:B------:R-:W-:Y:S05]  /*6d70*/  BSYNC B1 ;  /* 0x0000000000017941 */ /* 0x000fea0003800000 */
.L_x_232:
        /* <DEDUP_REMOVED lines=9> */
.L_x_235:
[----:B------:R-:W-:Y:S05]  /*6e10*/  BSYNC B1 ;  /* 0x0000000000017941 */ /* 0x000fea0003800000 */
.L_x_234:
        /* <DEDUP_REMOVED lines=9> */
.L_x_237:
[----:B------:R-:W-:Y:S05]  /*6eb0*/  BSYNC B1 ;  /* 0x0000000000017941 */ /* 0x000fea0003800000 */
.L_x_236:
        /* <DEDUP_REMOVED lines=9> */
.L_x_239:
[----:B------:R-:W-:Y:S05]  /*6f50*/  BSYNC B1 ;  /* 0x0000000000017941 */ /* 0x000fea0003800000 */
.L_x_238:
        /* <DEDUP_REMOVED lines=9> */
.L_x_241:
[----:B------:R-:W-:Y:S05]  /*6ff0*/  BSYNC B1 ;  /* 0x0000000000017941 */ /* 0x000fea0003800000 */
.L_x_240:
        /* <DEDUP_REMOVED lines=9> */
.L_x_243:
[----:B------:R-:W-:Y:S05]  /*7090*/  BSYNC B1 ;  /* 0x0000000000017941 */ /* 0x000fea0003800000 */
.L_x_242:
        /* <DEDUP_REMOVED lines=9> */
.L_x_245:
[----:B------:R-:W-:Y:S05]  /*7130*/  BSYNC B1 ;  /* 0x0000000000017941 */ /* 0x000fea0003800000 */
.L_x_244:
        /* <DEDUP_REMOVED lines=9> */
.L_x_247:
[----:B------:R-:W-:Y:S05]  /*71d0*/  BSYNC B1 ;  /* 0x0000000000017941 */ /* 0x000fea0003800000 */
.L_x_246:
        /* <DEDUP_REMOVED lines=9> */
.L_x_249:
[----:B------:R-:W-:Y:S05]  /*7270*/  BSYNC B1 ;  /* 0x0000000000017941 */ /* 0x000fea0003800000 */
.L_x_248:
        /* <DEDUP_REMOVED lines=9> */
.L_x_251:
[----:B------:R-:W-:Y:S05]  /*7310*/  BSYNC B1 ;  /* 0x0000000000017941 */ /* 0x000fea0003800000 */
.L_x_250:
        /* <DEDUP_REMOVED lines=9> */
.L_x_253:
[----:B------:R-:W-:Y:S05]  /*73b0*/  BSYNC B1 ;  /* 0x0000000000017941 */ /* 0x000fea0003800000 */
.L_x_252:
        /* <DEDUP_REMOVED lines=9> */
.L_x_255:
[----:B------:R-:W-:Y:S05]  /*7450*/  BSYNC B1 ;  /* 0x0000000000017941 */ /* 0x000fea0003800000 */
.L_x_254:
        /* <DEDUP_REMOVED lines=9> */
.L_x_257:
[----:B------:R-:W-:Y:S05]  /*74f0*/  BSYNC B1 ;  /* 0x0000000000017941 */ /* 0x000fea0003800000 */
.L_x_256:
        /* <DEDUP_REMOVED lines=9> */
.L_x_259:
[----:B------:R-:W-:Y:S05]  /*7590*/  BSYNC B1 ;  /* 0x0000000000017941 */ /* 0x000fea0003800000 */
.L_x_258:
        /* <DEDUP_REMOVED lines=9> */
.L_x_261:
[----:B------:R-:W-:Y:S05]  /*7630*/  BSYNC B1 ;  /* 0x0000000000017941 */ /* 0x000fea0003800000 */
.L_x_260:
        /* <DEDUP_REMOVED lines=9> */
.L_x_263:
[----:B------:R-:W-:Y:S05]  /*76d0*/  BSYNC B1 ;  /* 0x0000000000017941 */ /* 0x000fea0003800000 */
.L_x_262:
        /* <DEDUP_REMOVED lines=9> */
.L_x_265:
[----:B------:R-:W-:Y:S05]  /*7770*/  BSYNC B1 ;  /* 0x0000000000017941 */ /* 0x000fea0003800000 */
.L_x_264:
        /* <DEDUP_REMOVED lines=9> */
.L_x_267:
[----:B------:R-:W-:Y:S05]  /*7810*/  BSYNC B1 ;  /* 0x0000000000017941 */ /* 0x000fea0003800000 */
.L_x_266:
        /* <DEDUP_REMOVED lines=9> */
.L_x_269:
[----:B------:R-:W-:Y:S05]  /*78b0*/  BSYNC B1 ;  /* 0x0000000000017941 */ /* 0x000fea0003800000 */
.L_x_268:
        /* <DEDUP_REMOVED lines=9> */
.L_x_271:
[----:B------:R-:W-:Y:S05]  /*7950*/  BSYNC B1 ;  /* 0x0000000000017941 */ /* 0x000fea0003800000 */
.L_x_270:
        /* <DEDUP_REMOVED lines=9> */
.L_x_273:
[----:B------:R-:W-:Y:S05]  /*79f0*/  BSYNC B1 ;  /* 0x0000000000017941 */ /* 0x000fea0003800000 */
.L_x_272:
        /* <DEDUP_REMOVED lines=9> */
.L_x_275:
[----:B------:R-:W-:Y:S05]  /*7a90*/  BSYNC B1 ;  /* 0x0000000000017941 */ /* 0x000fea0003800000 */
.L_x_274:
[----:B0-23-5:R-:W-:Y:S01]  /*7aa0*/  LOP3.LUT R4, R172, 0xffffe000, RZ, 0xc0, !PT ;  /* 0xffffe000ac047812 */ /* 0x02dfe200078ec0ff */
        /* <DEDUP_REMOVED lines=8> */
.L_x_277:
[----:B------:R-:W-:Y:S05]  /*7b30*/  BSYNC B1 ;  /* 0x0000000000017941 */ /* 0x000fea0003800000 */
.L_x_276:
[----:B-----5:R-:W-:Y:S01]  /*7b40*/  LOP3.LUT R4, R172, 0xffffe000, RZ, 0xc0, !PT ;  /* 0xffffe000ac047812 */ /* 0x020fe200078ec0ff */
[----:B------:R-:W-:Y:S01]  /*7b50*/  @P2 IMAD.MOV.U32 R5, RZ, RZ, R9 ;  /* 0x000000ffff052224 */ /* 0x000fe200078e0009 */
[----:B------:R-:W-:Y:S01]  /*7b60*/  ISETP.GT.AND P1, PT, R0, 0x79, P1 ;  /* 0x000000790000780c */ /* 0x000fe20000f24270 */
[----:B------:R-:W-:Y:S02]  /*7b70*/  BSSY B1, `(.L_x_278) ;  /* 0x0000008000017945 */ /* 0x000fe40003800000 */
[----:B------:R-:W-:Y:S01]  /*7b80*/  FMUL R3, R4, R155 ;  /* 0x0000009b04037220 */ /* 0x000fe20000400000 */
[----:B------:R-:W-:-:S03]  /*7b90*/  @P2 IMAD.MOV.U32 R4, RZ, RZ, R8 ;  /* 0x000000ffff042224 */ /* 0x000fc600078e0008 */
[----:B------:R-:W-:-:S05]  /*7ba0*/  FFMA R3, R86, R154, R3 ;  /* 0x0000009a56037223 */ /* 0x000fca0000000003 */
[----:B------:R-:W-:-:S05]  /*7bb0*/  F2FP.TF32.F32.PACK_B R3, R3 ;  /* 0x00000003ff03723e */ /* 0x000fca00024050ff */
[----:B------:R3:W-:Y:S01]  /*7bc0*/  @P2 STG.E desc[UR36][R4.64+0x1e0], R3 ;  /* 0x0001e00304002986 */ /* 0x0007e2000c101924 */
[----:B------:R-:W-:Y:S05]  /*7bd0*/  @!P1 BRA `(.L_x_279) ;  /* 0x0000000000049947 */ /* 0x000fea0003800000 */
[----:B------:R0:W5:Y:S02]  /*7be0*/  LDG.E.LTC128B R172, desc[UR36][R10.64+0x1e4] ;  /* 0x0001e4240aac7981 */ /* 0x000164000c1e1920 */
.L_x_279:
[----:B------:R-:W-:Y:S05]  /*7bf0*/  BSYNC B1 ;  /* 0x0000000000017941 */ /* 0x000fea0003800000 */
.L_x_278:
[----:B------:R-:W-:Y:S05]  /*7c00*/  @!P1 BRA `(.L_x_280) ;  /* 0x00000024003c9947 */ /* 0x000fea0003800000 */
[----:B-----5:R-:W-:-:S05]  /*7c10*/  LOP3.LUT R172, R172, 0xffffe000, RZ, 0xc0, !PT ;  /* 0xffffe000acac7812 */ /* 0x020fca00078ec0ff */
[----:B------:R-:W-:-:S04]  /*7c20*/  FMUL R172, R172, R155 ;  /* 0x0000009bacac7220 */ /* 0x000fc80000400000 */
[----:B------:R-:W-:-:S05]  /*7c30*/  FFMA R87, R87, R154, R172 ;  /* 0x0000009a57577223 */ /* 0x000fca00000000ac */
[----:B------:R-:W-:-:S05]  /*7c40*/  F2FP.TF32.F32.PACK_B R87, R87 ;  /* 0x00000057ff57723e */ /* 0x000fca00024050ff */
[----:B------:R0:W-:Y:S01]  /*7c50*/  STG.E desc[UR36][R8.64+0x1e4], R87 ;  /* 0x0001e45708007986 */ /* 0x0001e2000c101924 */
[----:B------:R-:W-:Y:S05]  /*7c60*/  BRA `(.L_x_280) ;  /* 0x0000002400247947 */ /* 0x000fea0003800000 */
.L_x_29:
[----:B------:R-:W-:Y:S01]  /*7c70*/  ULDC.64 UR4, c[0x0][0x5c0] ;  /* 0x0001700000047ab9 */ /* 0x000fe20000000a00 */
[-C--:B------:R-:W-:Y:S01]  /*7c80*/  FMUL R15, R88, R154.reuse ;  /* 0x0000009a580f7220 */ /* 0x080fe20000400000 */
[----:B------:R-:W-:Y:S01]  /*7c90*/  LEA R6, P0, R168, UR4, 0x2 ;  /* 0x00000004a8067c11 */ /* 0x000fe2000f8010ff */
[----:B------:R-:W-:Y:S01]  /*7ca0*/  IMAD.SHL.U32 R11, R4, 0x20, RZ ;  /* 0x00000020040b7824 */ /* 0x000fe200078e00ff */
[----:B------:R-:W-:Y:S01]  /*7cb0*/  ISETP.GT.AND P5, PT, R0, 0x1, P3 ;  /* 0x000000010000780c */ /* 0x000fe20001fa4270 */
[-C--:B------:R-:W-:Y:S01]  /*7cc0*/  FMUL R89, R89, R154.reuse ;  /* 0x0000009a59597220 */ /* 0x080fe20000400000 */
[----:B------:R-:W-:Y:S01]  /*7cd0*/  LEA.HI.X R7, R168, UR5, R171, 0x2, P0 ;  /* 0x00000005a8077c11 */ /* 0x000fe200080f14ab */
[-C--:B------:R-:W-:Y:S01]  /*7ce0*/  FMUL R21, R90, R154.reuse ;  /* 0x0000009a5a157220 */ /* 0x080fe20000400000 */
[----:B------:R-:W-:Y:S01]  /*7cf0*/  ISETP.GT.AND P0, PT, R3, 0x8, PT ;  /* 0x000000080300780c */ /* 0x000fe20003f04270 */
[-C--:B------:R-:W-:Y:S01]  /*7d00*/  FMUL R91, R91, R154.reuse ;  /* 0x0000009a5b5b7220 */ /* 0x080fe20000400000 */
[----:B------:R-:W-:Y:S01]  /*7d10*/  F2FP.TF32.F32.PACK_B R15, R15 ;  /* 0x0000000fff0f723e */ /* 0x000fe200024050ff */
[-C--:B------:R-:W-:Y:S01]  /*7d20*/  FMUL R93, R93, R154.reuse ;  /* 0x0000009a5d5d7220 */ /* 0x080fe20000400000 */
[----:B------:R-:W-:Y:S01]  /*7d30*/  ISETP.GT.AND P1, PT, R0, RZ, P0 ;  /* 0x000000ff0000720c */ /* 0x000fe20000724270 */
[-C--:B------:R-:W-:Y:S01]  /*7d40*/  FMUL R23, R94, R154.reuse ;  /* 0x0000009a5e177220 */ /* 0x080fe20000400000 */
[----:B------:R-:W-:Y:S01]  /*7d50*/  ISETP.GT.AND P4, PT, R0, 0x1, P0 ;  /* 0x000000010000780c */ /* 0x000fe20000784270 */
[----:B------:R0:W-:Y:S01]  /*7d60*/  @P2 STG.E desc[UR36][R6.64], R15 ;  /* 0x0000000f06002986 */ /* 0x0001e2000c101924 */
[----:B------:R-:W-:Y:S01]  /*7d70*/  SHF.L.U64.HI R9, R4, 0x5, R5 ;  /* 0x0000000504097819 */ /* 0x000fe20000010205 */
[----:B------:R-:W-:Y:S01]  /*7d80*/  FMUL R95, R95, R154 ;  /* 0x0000009a5f5f7220 */ /* 0x000fe20000400000 */
[----:B------:R-:W-:Y:S01]  /*7d90*/  IADD3 R12, P2, R11, R6, RZ ;  /* 0x000000060b0c7210 */ /* 0x000fe20007f5e0ff */
[-C--:B------:R-:W-:Y:S01]  /*7da0*/  FMUL R97, R97, R154.reuse ;  /* 0x0000009a61617220 */ /* 0x080fe20000400000 */
[----:B------:R-:W-:Y:S01]  /*7db0*/  F2FP.TF32.F32.PACK_B R89, R89 ;  /* 0x00000059ff59723e */ /* 0x000fe200024050ff */
[-C--:B------:R-:W-:Y:S01]  /*7dc0*/  FMUL R99, R99, R154.reuse ;  /* 0x0000009a63637220 */ /* 0x080fe20000400000 */
[----:B------:R-:W-:Y:S01]  /*7dd0*/  F2FP.TF32.F32.PACK_B R21, R21 ;  /* 0x00000015ff15723e */ /* 0x000fe200024050ff */
[----:B------:R-:W-:Y:S01]  /*7de0*/  IMAD.X R13, R9, 0x1, R7, P2 ;  /* 0x00000001090d7824 */ /* 0x000fe200010e0607 */
[----:B------:R-:W-:Y:S01]  /*7df0*/  F2FP.TF32.F32.PACK_B R91, R91 ;  /* 0x0000005bff5b723e */ /* 0x000fe200024050ff */
[----:B------:R-:W-:Y:S01]  /*7e00*/  @P5 STG.E desc[UR36][R6.64+0x4], R89 ;  /* 0x0000045906005986 */ /* 0x000fe2000c101924 */
[----:B------:R-:W-:Y:S01]  /*7e10*/  ISETP.GT.AND P5, PT, R0, 0x8, P3 ;  /* 0x000000080000780c */ /* 0x000fe20001fa4270 */
[-C--:B0-----:R-:W-:Y:S01]  /*7e20*/  FMUL R15, R92, R154.reuse ;  /* 0x0000009a5c0f7220 */ /* 0x081fe20000400000 */
[C---:B------:R-:W-:Y:S01]  /*7e30*/  ISETP.GT.AND P2, PT, R0.reuse, 0x9, P3 ;  /* 0x000000090000780c */ /* 0x040fe20001f44270 */
[----:B------:R0:W-:Y:S01]  /*7e40*/  @P1 STG.E desc[UR36][R12.64], R21 ;  /* 0x000000150c001986 */ /* 0x0001e2000c101924 */
[C---:B------:R-:W-:Y:S01]  /*7e50*/  ISETP.GT.AND P1, PT, R0.reuse, 0x8, P0 ;  /* 0x000000080000780c */ /* 0x040fe20000724270 */
[-C--:B------:R-:W-:Y:S01]  /*7e60*/  FMUL R101, R101, R154.reuse ;  /* 0x0000009a65657220 */ /* 0x080fe20000400000 */
[----:B------:R-:W-:Y:S01]  /*7e70*/  F2FP.TF32.F32.PACK_B R15, R15 ;  /* 0x0000000fff0f723e */ /* 0x000fe200024050ff */
[----:B------:R-:W-:Y:S01]  /*7e80*/  @P4 STG.E desc[UR36][R12.64+0x4], R91 ;  /* 0x0000045b0c004986 */ /* 0x000fe2000c101924 */
[----:B------:R-:W-:Y:S01]  /*7e90*/  ISETP.GT.AND P4, PT, R0, 0x9, P0 ;  /* 0x000000090000780c */ /* 0x000fe20000784270 */
[-C--:B------:R-:W-:Y:S01]  /*7ea0*/  FMUL R103, R103, R154.reuse ;  /* 0x0000009a67677220 */ /* 0x080fe20000400000 */
[----:B------:R-:W-:Y:S01]  /*7eb0*/  F2FP.TF32.F32.PACK_B R93, R93 ;  /* 0x0000005dff5d723e */ /* 0x000fe200024050ff */
[-C--:B------:R-:W-:Y:S01]  /*7ec0*/  FMUL R105, R105, R154.reuse ;  /* 0x0000009a69697220 */ /* 0x080fe20000400000 */
[----:B------:R-:W-:Y:S01]  /*7ed0*/  F2FP.TF32.F32.PACK_B R23, R23 ;  /* 0x00000017ff17723e */ /* 0x000fe200024050ff */
[----:B------:R1:W-:Y:S01]  /*7ee0*/  @P5 STG.E desc[UR36][R6.64+0x20], R15 ;  /* 0x0000200f06005986 */ /* 0x0003e2000c101924 */
[----:B------:R-:W-:Y:S01]  /*7ef0*/  F2FP.TF32.F32.PACK_B R95, R95 ;  /* 0x0000005fff5f723e */ /* 0x000fe200024050ff */
[-C--:B0-----:R-:W-:Y:S01]  /*7f00*/  FMUL R21, R96, R154.reuse ;  /* 0x0000009a60157220 */ /* 0x081fe20000400000 */
[C---:B------:R-:W-:Y:S01]  /*7f10*/  ISETP.GT.AND P5, PT, R0.reuse, 0x10, P3 ;  /* 0x000000100000780c */ /* 0x040fe20001fa4270 */
[----:B------:R-:W-:Y:S01]  /*7f20*/  @P2 STG.E desc[UR36][R6.64+0x24], R93 ;  /* 0x0000245d06002986 */ /* 0x000fe2000c101924 */
[C---:B------:R-:W-:Y:S01]  /*7f30*/  ISETP.GT.AND P2, PT, R0.reuse, 0x11, P3 ;  /* 0x000000110000780c */ /* 0x040fe20001f44270 */
[-C--:B------:R-:W-:Y:S01]  /*7f40*/  FMUL R107, R107, R154.reuse ;  /* 0x0000009a6b6b7220 */ /* 0x080fe20000400000 */
[----:B------:R-:W-:Y:S01]  /*7f50*/  F2FP.TF32.F32.PACK_B R21, R21 ;  /* 0x00000015ff15723e */ /* 0x000fe200024050ff */
[----:B------:R0:W-:Y:S01]  /*7f60*/  @P1 STG.E desc[UR36][R12.64+0x20], R23 ;  /* 0x000020170c001986 */ /* 0x0001e2000c101924 */
[C---:B------:R-:W-:Y:S01]  /*7f70*/  ISETP.GT.AND P1, PT, R0.reuse, 0x10, P0 ;  /* 0x000000100000780c */ /* 0x040fe20000724270 */
[-C--:B------:R-:W-:Y:S01]  /*7f80*/  FMUL R109, R109, R154.reuse ;  /* 0x0000009a6d6d7220 */ /* 0x080fe20000400000 */
[----:B------:R-:W-:Y:S01]  /*7f90*/  F2FP.TF32.F32.PACK_B R97, R97 ;  /* 0x00000061ff61723e */ /* 0x000fe200024050ff */
[----:B------:R-:W-:Y:S01]  /*7fa0*/  @P4 STG.E desc[UR36][R12.64+0x24], R95 ;  /* 0x0000245f0c004986 */ /* 0x000fe2000c101924 */
[----:B------:R-:W-:Y:S01]  /*7fb0*/  ISETP.GT.AND P4, PT, R0, 0x11, P0 ;  /* 0x000000110000780c */ /* 0x000fe20000784270 */
[-C--:B-1----:R-:W-:Y:S01]  /*7fc0*/  FMUL R15, R98, R154.reuse ;  /* 0x0000009a620f7220 */ /* 0x082fe20000400000 */
[----:B------:R-:W-:Y:S01]  /*7fd0*/  F2FP.TF32.F32.PACK_B R99, R99 ;  /* 0x00000063ff63723e */ /* 0x000fe200024050ff */
[----:B------:R1:W-:Y:S01]  /*7fe0*/  @P5 STG.E desc[UR36][R6.64+0x40], R21 ;  /* 0x0000401506005986 */ /* 0x0003e2000c101924 */
[C---:B------:R-:W-:Y:S01]  /*7ff0*/  ISETP.GT.AND P5, PT, R0.reuse, 0x18, P3 ;  /* 0x000000180000780c */ /* 0x040fe20001fa4270 */
[-C--:B------:R-:W-:Y:S01]  /*8000*/  FMUL R111, R111, R154.reuse ;  /* 0x0000009a6f6f7220 */ /* 0x080fe20000400000 */
[----:B------:R-:W-:Y:S01]  /*8010*/  F2FP.TF32.F32.PACK_B R15, R15 ;  /* 0x0000000fff0f723e */ /* 0x000fe200024050ff */
[----:B------:R-:W-:Y:S01]  /*8020*/  @P2 STG.E desc[UR36][R6.64+0x44], R97 ;  /* 0x0000446106002986 */ /* 0x000fe2000c101924 */
[----:B------:R-:W-:Y:S01]  /*8030*/  ISETP.GT.AND P2, PT, R0, 0x19, P3 ;  /* 0x000000190000780c */ /* 0x000fe20001f44270 */
[-C--:B0-----:R-:W-:Y:S01]  /*8040*/  FMUL R23, R100, R154.reuse ;  /* 0x0000009a64177220 */ /* 0x081fe20000400000 */
        /* <DEDUP_REMOVED lines=177> */
[----:B------:R-:W-:Y:S01]  /*8b60*/  @P1 STG.E desc[UR36][R12.64+0x1a0], R23 ;  /* 0x0001a0170c001986 */ /* 0x000fe2000c101924 */
        /* <DEDUP_REMOVED lines=11> */
[-C--:B------:R-:W-:Y:S01]  /*8c20*/  FMUL R33, R33, R154.reuse ;  /* 0x0000009a21217220 */ /* 0x080fe20000400000 */
[----:B------:R-:W-:Y:S01]  /*8c30*/  ISETP.GT.AND P3, PT, R0, 0x79, P3 ;  /* 0x000000790000780c */ /* 0x000fe20001f64270 */
[----:B------:R-:W-:Y:S01]  /*8c40*/  @P1 STG.E desc[UR36][R6.64+0x1c4], R145 ;  /* 0x0001c49106001986 */ /* 0x000fe2000c101924 */
[----:B------:R-:W-:Y:S01]  /*8c50*/  ISETP.GT.AND P1, PT, R3, 0x80, PT ;  /* 0x000000800300780c */ /* 0x000fe20003f24270 */
[-C--:B------:R-:W-:Y:S01]  /*8c60*/  FMUL R35, R35, R154.reuse ;  /* 0x0000009a23237220 */ /* 0x080fe20000400000 */
[----:B------:R-:W-:Y:S01]  /*8c70*/  F2FP.TF32.F32.PACK_B R149, R149 ;  /* 0x00000095ff95723e */ /* 0x000fe200024050ff */
[----:B------:R1:W-:Y:S01]  /*8c80*/  @P2 STG.E desc[UR36][R12.64+0x1c0], R15 ;  /* 0x0001c00f0c002986 */ /* 0x0003e2000c101924 */
[----:B------:R-:W-:Y:S01]  /*8c90*/  ISETP.GT.AND P2, PT, R3, 0x88, PT ;  /* 0x000000880300780c */ /* 0x000fe20003f44270 */
[-C--:B------:R-:W-:Y:S01]  /*8ca0*/  FMUL R3, R148, R154.reuse ;  /* 0x0000009a94037220 */ /* 0x080fe20000400000 */
[-C--:B0-----:R-:W-:Y:S01]  /*8cb0*/  FMUL R21, R150, R154.reuse ;  /* 0x0000009a96157220 */ /* 0x081fe20000400000 */
[----:B------:R-:W-:Y:S01]  /*8cc0*/  @P4 STG.E desc[UR36][R12.64+0x1c4], R147 ;  /* 0x0001c4930c004986 */ /* 0x000fe2000c101924 */
[C---:B------:R-:W-:Y:S01]  /*8cd0*/  ISETP.GT.AND P4, PT, R0.reuse, 0x78, P0 ;  /* 0x000000780000780c */ /* 0x040fe20000784270 */
[-C--:B------:R-:W-:Y:S01]  /*8ce0*/  FMUL R37, R37, R154.reuse ;  /* 0x0000009a25257220 */ /* 0x080fe20000400000 */
[----:B------:R-:W-:Y:S01]  /*8cf0*/  ISETP.GT.AND P0, PT, R0, 0x79, P0 ;  /* 0x000000790000780c */ /* 0x000fe20000704270 */
[-C--:B------:R-:W-:Y:S01]  /*8d00*/  FMUL R39, R39, R154.reuse ;  /* 0x0000009a27277220 */ /* 0x080fe20000400000 */
[----:B------:R-:W-:Y:S01]  /*8d10*/  F2FP.TF32.F32.PACK_B R3, R3 ;  /* 0x00000003ff03723e */ /* 0x000fe200024050ff */
[-C--:B------:R-:W-:Y:S01]  /*8d20*/  FMUL R41, R41, R154.reuse ;  /* 0x0000009a29297220 */ /* 0x080fe20000400000 */
[----:B------:R-:W-:Y:S01]  /*8d30*/  F2FP.TF32.F32.PACK_B R21, R21 ;  /* 0x00000015ff15723e */ /* 0x000fe200024050ff */
[C---:B-1----:R-:W-:Y:S01]  /*8d40*/  IMAD.SHL.U32 R15, R4.reuse, 0x200, RZ ;  /* 0x00000200040f7824 */ /* 0x042fe200078e00ff */
[----:B------:R-:W-:Y:S01]  /*8d50*/  F2FP.TF32.F32.PACK_B R151, R151 ;  /* 0x00000097ff97723e */ /* 0x000fe200024050ff */
[----:B------:R0:W-:Y:S01]  /*8d60*/  @P5 STG.E desc[UR36][R6.64+0x1e0], R3 ;  /* 0x0001e00306005986 */ /* 0x0001e2000c101924 */
[----:B------:R-:W-:Y:S01]  /*8d70*/  SHF.L.U64.HI R5, R4, 0x9, R5 ;  /* 0x0000000904057819 */ /* 0x000fe20000010205 */
[----:B------:R-:W-:Y:S01]  /*8d80*/  FMUL R43, R43, R154 ;  /* 0x0000009a2b2b7220 */ /* 0x000fe20000400000 */
[----:B------:R-:W-:Y:S01]  /*8d90*/  F2FP.TF32.F32.PACK_B R25, R25 ;  /* 0x00000019ff19723e */ /* 0x000fe200024050ff */
[----:B------:R-:W-:Y:S01]  /*8da0*/  @P3 STG.E desc[UR36][R6.64+0x1e4], R149 ;  /* 0x0001e49506003986 */ /* 0x000fe2000c101924 */
[----:B------:R-:W-:Y:S01]  /*8db0*/  IADD3 R4, P3, R15, R6, RZ ;  /* 0x000000060f047210 */ /* 0x000fe20007f7e0ff */
[----:B------:R-:W-:Y:S01]  /*8dc0*/  FMUL R45, R45, R154 ;  /* 0x0000009a2d2d7220 */ /* 0x000fe20000400000 */
[----:B------:R-:W-:Y:S01]  /*8dd0*/  F2FP.TF32.F32.PACK_B R27, R27 ;  /* 0x0000001bff1b723e */ /* 0x000fe200024050ff */
[----:B------:R1:W-:Y:S01]  /*8de0*/  @P4 STG.E desc[UR36][R12.64+0x1e0], R21 ;  /* 0x0001e0150c004986 */ /* 0x0003e2000c101924 */
[----:B------:R-:W-:Y:S01]  /*8df0*/  IADD3 R14, P4, P5, R11, R6, R15 ;  /* 0x000000060b0e7210 */ /* 0x000fe20007d9e00f */
[-C--:B------:R-:W-:Y:S01]  /*8e00*/  FMUL R47, R47, R154.reuse ;  /* 0x0000009a2f2f7220 */ /* 0x080fe20000400000 */
[----:B------:R-:W-:Y:S01]  /*8e10*/  F2FP.TF32.F32.PACK_B R29, R29 ;  /* 0x0000001dff1d723e */ /* 0x000fe200024050ff */
[----:B------:R2:W-:Y:S01]  /*8e20*/  @P0 STG.E desc[UR36][R12.64+0x1e4], R151 ;  /* 0x0001e4970c000986 */ /* 0x0005e2000c101924 */
[----:B------:R-:W-:Y:S01]  /*8e30*/  ISETP.GT.AND P0, PT, R0, RZ, P1 ;  /* 0x000000ff0000720c */ /* 0x000fe20000f04270 */
[-C--:B0-----:R-:W-:Y:S01]  /*8e40*/  FMUL R3, R24, R154.reuse ;  /* 0x0000009a18037220 */ /* 0x081fe20000400000 */
[----:B------:R-:W-:Y:S01]  /*8e50*/  IADD3.X R15, R9, R7, R5, P4, P5 ;  /* 0x00000007090f7210 */ /* 0x000fe200027ea405 */
[----:B------:R-:W-:Y:S01]  /*8e60*/  IMAD.X R5, R5, 0x1, R7, P3 ;  /* 0x0000000105057824 */ /* 0x000fe200018e0607 */
[C---:B------:R-:W-:Y:S01]  /*8e70*/  ISETP.GT.AND P5, PT, R0.reuse, 0x1, P1 ;  /* 0x000000010000780c */ /* 0x040fe20000fa4270 */
[-C--:B------:R-:W-:Y:S01]  /*8e80*/  FMUL R49, R49, R154.reuse ;  /* 0x0000009a31317220 */ /* 0x080fe20000400000 */
[----:B------:R-:W-:Y:S01]  /*8e90*/  ISETP.GT.AND P4, PT, R0, RZ, P2 ;  /* 0x000000ff0000720c */ /* 0x000fe20001784270 */
[-C--:B-1----:R-:W-:Y:S01]  /*8ea0*/  FMUL R21, R26, R154.reuse ;  /* 0x0000009a1a157220 */ /* 0x082fe20000400000 */
[----:B------:R-:W-:Y:S01]  /*8eb0*/  F2FP.TF32.F32.PACK_B R3, R3 ;  /* 0x00000003ff03723e */ /* 0x000fe200024050ff */
[----:B------:R-:W-:Y:S01]  /*8ec0*/  FMUL R51, R51, R154 ;  /* 0x0000009a33337220 */ /* 0x000fe20000400000 */
[----:B------:R-:W-:Y:S01]  /*8ed0*/  IADD3 R6, P3, R11, R4, RZ ;  /* 0x000000040b067210 */ /* 0x000fe20007f7e0ff */
[-C--:B--2---:R-:W-:Y:S01]  /*8ee0*/  FMUL R13, R28, R154.reuse ;  /* 0x0000009a1c0d7220 */ /* 0x084fe20000400000 */
[----:B------:R-:W-:Y:S01]  /*8ef0*/  F2FP.TF32.F32.PACK_B R21, R21 ;  /* 0x00000015ff15723e */ /* 0x000fe200024050ff */
[----:B------:R0:W-:Y:S01]  /*8f00*/  @P0 STG.E desc[UR36][R4.64], R3 ;  /* 0x0000000304000986 */ /* 0x0001e2000c101924 */
[C---:B------:R-:W-:Y:S01]  /*8f10*/  ISETP.GT.AND P0, PT, R0.reuse, 0x1, P2 ;  /* 0x000000010000780c */ /* 0x040fe20001704270 */
[--C-:B------:R-:W-:Y:S01]  /*8f20*/  IMAD.X R7, R9, 0x1, R5.reuse, P3 ;  /* 0x0000000109077824 */ /* 0x100fe200018e0605 */
[C---:B------:R-:W-:Y:S01]  /*8f30*/  ISETP.GT.AND P3, PT, R0.reuse, 0x9, P1 ;  /* 0x000000090000780c */ /* 0x040fe20000f64270 */
[----:B------:R-:W-:Y:S01]  /*8f40*/  @P5 STG.E desc[UR36][R4.64+0x4], R25 ;  /* 0x0000041904005986 */ /* 0x000fe2000c101924 */
[----:B------:R-:W-:Y:S01]  /*8f50*/  F2FP.TF32.F32.PACK_B R13, R13 ;  /* 0x0000000dff0d723e */ /* 0x000fe200024050ff */
[----:B------:R-:W-:Y:S01]  /*8f60*/  FMUL R53, R53, R154 ;  /* 0x0000009a35357220 */ /* 0x000fe20000400000 */
[----:B------:R-:W-:Y:S01]  /*8f70*/  IADD3 R8, P5, R11, R4, RZ ;  /* 0x000000040b087210 */ /* 0x000fe20007fbe0ff */
[----:B------:R1:W-:Y:S01]  /*8f80*/  @P4 STG.E desc[UR36][R6.64], R21 ;  /* 0x0000001506004986 */ /* 0x0003e2000c101924 */
[----:B------:R-:W-:Y:S01]  /*8f90*/  ISETP.GT.AND P4, PT, R0, 0x8, P1 ;  /* 0x000000080000780c */ /* 0x000fe20000f84270 */
[-C--:B------:R-:W-:Y:S01]  /*8fa0*/  FMUL R11, R32, R154.reuse ;  /* 0x0000009a200b7220 */ /* 0x080fe20000400000 */
[----:B------:R-:W-:Y:S01]  /*8fb0*/  F2FP.TF32.F32.PACK_B R31, R31 ;  /* 0x0000001fff1f723e */ /* 0x000fe200024050ff */
[-C--:B0-----:R-:W-:Y:S01]  /*8fc0*/  FMUL R3, R30, R154.reuse ;  /* 0x0000009a1e037220 */ /* 0x081fe20000400000 */
[----:B------:R-:W-:Y:S01]  /*8fd0*/  IMAD.X R9, R9, 0x1, R5, P5 ;  /* 0x0000000109097824 */ /* 0x000fe200028e0605 */
[----:B------:R-:W-:Y:S01]  /*8fe0*/  @P0 STG.E desc[UR36][R6.64+0x4], R27 ;  /* 0x0000041b06000986 */ /* 0x000fe2000c101924 */
[C---:B------:R-:W-:Y:S01]  /*8ff0*/  ISETP.GT.AND P0, PT, R0.reuse, 0x8, P2 ;  /* 0x000000080000780c */ /* 0x040fe20001704270 */
[-C--:B------:R-:W-:Y:S01]  /*9000*/  FMUL R55, R55, R154.reuse ;  /* 0x0000009a37377220 */ /* 0x080fe20000400000 */
[----:B------:R-:W-:Y:S01]  /*9010*/  F2FP.TF32.F32.PACK_B R3, R3 ;  /* 0x00000003ff03723e */ /* 0x000fe200024050ff */
[----:B------:R-:W-:Y:S01]  /*9020*/  @P3 STG.E desc[UR36][R4.64+0x24], R29 ;  /* 0x0000241d04003986 */ /* 0x000fe2000c101924 */
[----:B------:R-:W-:Y:S01]  /*9030*/  ISETP.GT.AND P5, PT, R0, 0x10, P1 ;  /* 0x000000100000780c */ /* 0x000fe20000fa4270 */
[-C--:B-1----:R-:W-:Y:S01]  /*9040*/  FMUL R21, R36, R154.reuse ;  /* 0x0000009a24157220 */ /* 0x082fe20000400000 */
[C---:B------:R-:W-:Y:S01]  /*9050*/  ISETP.GT.AND P3, PT, R0.reuse, 0x11, P1 ;  /* 0x000000110000780c */ /* 0x040fe20000f64270 */
[----:B------:R0:W-:Y:S01]  /*9060*/  @P4 STG.E desc[UR36][R4.64+0x20], R13 ;  /* 0x0000200d04004986 */ /* 0x0001e2000c101924 */
[C---:B------:R-:W-:Y:S01]  /*9070*/  ISETP.GT.AND P4, PT, R0.reuse, 0x9, P2 ;  /* 0x000000090000780c */ /* 0x040fe20001784270 */
[-C--:B------:R-:W-:Y:S01]  /*9080*/  FMUL R57, R57, R154.reuse ;  /* 0x0000009a39397220 */ /* 0x080fe20000400000 */
[----:B------:R-:W-:Y:S01]  /*9090*/  F2FP.TF32.F32.PACK_B R11, R11 ;  /* 0x0000000bff0b723e */ /* 0x000fe200024050ff */
[-C--:B------:R-:W-:Y:S01]  /*90a0*/  FMUL R59, R59, R154.reuse ;  /* 0x0000009a3b3b7220 */ /* 0x080fe20000400000 */
[----:B------:R-:W-:Y:S01]  /*90b0*/  F2FP.TF32.F32.PACK_B R33, R33 ;  /* 0x00000021ff21723e */ /* 0x000fe200024050ff */
[----:B------:R1:W-:Y:S01]  /*90c0*/  @P0 STG.E desc[UR36][R8.64+0x20], R3 ;  /* 0x0000200308000986 */ /* 0x0003e2000c101924 */
[----:B------:R-:W-:Y:S01]  /*90d0*/  ISETP.GT.AND P0, PT, R0, 0x10, P2 ;  /* 0x000000100000780c */ /* 0x000fe20001704270 */
[-C--:B------:R-:W-:Y:S01]  /*90e0*/  FMUL R61, R61, R154.reuse ;  /* 0x0000009a3d3d7220 */ /* 0x080fe20000400000 */
[----:B------:R-:W-:Y:S01]  /*90f0*/  F2FP.TF32.F32.PACK_B R35, R35 ;  /* 0x00000023ff23723e */ /* 0x000fe200024050ff */
[-C--:B------:R-:W-:Y:S01]  /*9100*/  FMUL R63, R63, R154.reuse ;  /* 0x0000009a3f3f7220 */ /* 0x080fe20000400000 */
[----:B------:R-:W-:Y:S01]  /*9110*/  F2FP.TF32.F32.PACK_B R21, R21 ;  /* 0x00000015ff15723e */ /* 0x000fe200024050ff */
[-C--:B0-----:R-:W-:Y:S01]  /*9120*/  FMUL R13, R34, R154.reuse ;  /* 0x0000009a220d7220 */ /* 0x081fe20000400000 */
[----:B------:R-:W-:Y:S01]  /*9130*/  F2FP.TF32.F32.PACK_B R37, R37 ;  /* 0x00000025ff25723e */ /* 0x000fe200024050ff */
[----:B------:R-:W-:Y:S01]  /*9140*/  @P4 STG.E desc[UR36][R14.64+0x24], R31 ;  /* 0x0000241f0e004986 */ /* 0x000fe2000c101924 */
[C---:B------:R-:W-:Y:S01]  /*9150*/  ISETP.GT.AND P4, PT, R0.reuse, 0x11, P2 ;  /* 0x000000110000780c */ /* 0x040fe20001784270 */
[----:B------:R-:W-:Y:S01]  /*9160*/  FMUL R65, R65, R154 ;  /* 0x0000009a41417220 */ /* 0x000fe20000400000 */
[----:B------:R-:W-:Y:S01]  /*9170*/  F2FP.TF32.F32.PACK_B R13, R13 ;  /* 0x0000000dff0d723e */ /* 0x000fe200024050ff */
[----:B------:R0:W-:Y:S01]  /*9180*/  @P5 STG.E desc[UR36][R4.64+0x40], R11 ;  /* 0x0000400b04005986 */ /* 0x0001e2000c101924 */
[----:B------:R-:W-:Y:S01]  /*9190*/  ISETP.GT.AND P5, PT, R0, 0x18, P1 ;  /* 0x000000180000780c */ /* 0x000fe20000fa4270 */
[----:B------:R-:W-:-:S02]  /*91a0*/  @P0 IMAD.MOV.U32 R6, RZ, RZ, R14 ;  /* 0x000000ffff060224 */ /* 0x000fc400078e000e */
[-C--:B-1----:R-:W-:Y:S01]  /*91b0*/  FMUL R3, R38, R154.reuse ;  /* 0x0000009a26037220 */ /* 0x082fe20000400000 */
[--C-:B------:R-:W-:Y:S01]  /*91c0*/  @P0 IMAD.MOV.U32 R7, RZ, RZ, R15.reuse ;  /* 0x000000ffff070224 */ /* 0x100fe200078e000f */
[----:B------:R-:W-:Y:S01]  /*91d0*/  @P3 STG.E desc[UR36][R4.64+0x44], R33 ;  /* 0x0000442104003986 */ /* 0x000fe2000c101924 */
[----:B------:R-:W-:Y:S01]  /*91e0*/  ISETP.GT.AND P3, PT, R0, 0x19, P1 ;  /* 0x000000190000780c */ /* 0x000fe20000f64270 */
[-C--:B------:R-:W-:Y:S01]  /*91f0*/  FMUL R9, R40, R154.reuse ;  /* 0x0000009a28097220 */ /* 0x080fe20000400000 */
[----:B------:R-:W-:Y:S01]  /*9200*/  F2FP.TF32.F32.PACK_B R3, R3 ;  /* 0x00000003ff03723e */ /* 0x000fe200024050ff */
[----:B------:R1:W-:Y:S01]  /*9210*/  @P0 STG.E desc[UR36][R6.64+0x40], R13 ;  /* 0x0000400d06000986 */ /* 0x0003e2000c101924 */
[----:B------:R-:W-:Y:S01]  /*9220*/  ISETP.GT.AND P0, PT, R0, 0x18, P2 ;  /* 0x000000180000780c */ /* 0x000fe20001704270 */
[-C--:B------:R-:W-:Y:S01]  /*9230*/  FMUL R67, R67, R154.reuse ;  /* 0x0000009a43437220 */ /* 0x080fe20000400000 */
[----:B------:R-:W-:Y:S01]  /*9240*/  F2FP.TF32.F32.PACK_B R39, R39 ;  /* 0x00000027ff27723e */ /* 0x000fe200024050ff */
[-C--:B0-----:R-:W-:Y:S01]  /*9250*/  FMUL R11, R42, R154.reuse ;  /* 0x0000009a2a0b7220 */ /* 0x081fe20000400000 */
[----:B------:R-:W-:Y:S01]  /*9260*/  F2FP.TF32.F32.PACK_B R9, R9 ;  /* 0x00000009ff09723e */ /* 0x000fe200024050ff */
[-C--:B------:R-:W-:Y:S01]  /*9270*/  FMUL R69, R69, R154.reuse ;  /* 0x0000009a45457220 */ /* 0x080fe20000400000 */
[----:B------:R-:W-:Y:S01]  /*9280*/  F2FP.TF32.F32.PACK_B R41, R41 ;  /* 0x00000029ff29723e */ /* 0x000fe200024050ff */
[-C--:B------:R-:W-:Y:S01]  /*9290*/  FMUL R71, R71, R154.reuse ;  /* 0x0000009a47477220 */ /* 0x080fe20000400000 */
[----:B------:R-:W-:Y:S01]  /*92a0*/  F2FP.TF32.F32.PACK_B R11, R11 ;  /* 0x0000000bff0b723e */ /* 0x000fe200024050ff */
[-C--:B------:R-:W-:Y:S01]  /*92b0*/  FMUL R73, R73, R154.reuse ;  /* 0x0000009a49497220 */ /* 0x080fe20000400000 */
[----:B------:R-:W-:Y:S01]  /*92c0*/  F2FP.TF32.F32.PACK_B R43, R43 ;  /* 0x0000002bff2b723e */ /* 0x000fe200024050ff */
[--C-:B-1----:R-:W-:Y:S01]  /*92d0*/  @P4 IMAD.MOV.U32 R6, RZ, RZ, R14.reuse ;  /* 0x000000ffff064224 */ /* 0x102fe200078e000e */
[----:B------:R-:W-:Y:S01]  /*92e0*/  F2FP.TF32.F32.PACK_B R45, R45 ;  /* 0x0000002dff2d723e */ /* 0x000fe200024050ff */
[--C-:B------:R-:W-:Y:S01]  /*92f0*/  @P4 IMAD.MOV.U32 R7, RZ, RZ, R15.reuse ;  /* 0x000000ffff074224 */ /* 0x100fe200078e000f */
[----:B------:R-:W-:Y:S01]  /*9300*/  F2FP.TF32.F32.PACK_B R47, R47 ;  /* 0x0000002fff2f723e */ /* 0x000fe200024050ff */
[-C--:B------:R-:W-:Y:S01]  /*9310*/  FMUL R75, R75, R154.reuse ;  /* 0x0000009a4b4b7220 */ /* 0x080fe20000400000 */
[----:B------:R-:W-:Y:S01]  /*9320*/  F2FP.TF32.F32.PACK_B R49, R49 ;  /* 0x00000031ff31723e */ /* 0x000fe200024050ff */
[-C--:B------:R-:W-:Y:S01]  /*9330*/  FMUL R77, R77, R154.reuse ;  /* 0x0000009a4d4d7220 */ /* 0x080fe20000400000 */
[----:B------:R0:W-:Y:S01]  /*9340*/  @P4 STG.E desc[UR36][R6.64+0x44], R35 ;  /* 0x0000442306004986 */ /* 0x0001e2000c101924 */
[C---:B------:R-:W-:Y:S01]  /*9350*/  ISETP.GT.AND P4, PT, R0.reuse, 0x19, P2 ;  /* 0x000000190000780c */ /* 0x040fe20001784270 */
[-C--:B------:R-:W-:Y:S01]  /*9360*/  FMUL R79, R79, R154.reuse ;  /* 0x0000009a4f4f7220 */ /* 0x080fe20000400000 */
[----:B------:R-:W-:Y:S01]  /*9370*/  F2FP.TF32.F32.PACK_B R51, R51 ;  /* 0x00000033ff33723e */ /* 0x000fe200024050ff */
[----:B------:R1:W-:Y:S01]  /*9380*/  @P5 STG.E desc[UR36][R4.64+0x60], R21 ;  /* 0x0000601504005986 */ /* 0x0003e2000c101924 */
[----:B------:R-:W-:Y:S01]  /*9390*/  ISETP.GT.AND P5, PT, R0, 0x20, P1 ;  /* 0x000000200000780c */ /* 0x000fe20000fa4270 */
[-C--:B------:R-:W-:Y:S01]  /*93a0*/  FMUL R13, R80, R154.reuse ;  /* 0x0000009a500d7220 */ /* 0x080fe20000400000 */
[----:B------:R-:W-:Y:S01]  /*93b0*/  F2FP.TF32.F32.PACK_B R53, R53 ;  /* 0x00000035ff35723e */ /* 0x000fe200024050ff */
[----:B------:R-:W-:Y:S01]  /*93c0*/  @P3 STG.E desc[UR36][R4.64+0x64], R37 ;  /* 0x0000642504003986 */ /* 0x000fe2000c101924 */
[----:B------:R-:W-:Y:S01]  /*93d0*/  ISETP.GT.AND P3, PT, R0, 0x21, P1 ;  /* 0x000000210000780c */ /* 0x000fe20000f64270 */
[-C--:B------:R-:W-:Y:S01]  /*93e0*/  FMUL R81, R81, R154.reuse ;  /* 0x0000009a51517220 */ /* 0x080fe20000400000 */
[----:B------:R-:W-:Y:S01]  /*93f0*/  F2FP.TF32.F32.PACK_B R55, R55 ;  /* 0x00000037ff37723e */ /* 0x000fe200024050ff */
[----:B0-----:R-:W-:Y:S01]  /*9400*/  @P0 IMAD.MOV.U32 R6, RZ, RZ, R14 ;  /* 0x000000ffff060224 */ /* 0x001fe200078e000e */
[----:B------:R-:W-:Y:S01]  /*9410*/  F2FP.TF32.F32.PACK_B R57, R57 ;  /* 0x00000039ff39723e */ /* 0x000fe200024050ff */
[----:B------:R-:W-:Y:S01]  /*9420*/  @P0 IMAD.MOV.U32 R7, RZ, RZ, R15 ;  /* 0x000000ffff070224 */ /* 0x000fe200078e000f */
[----:B------:R-:W-:Y:S01]  /*9430*/  F2FP.TF32.F32.PACK_B R59, R59 ;  /* 0x0000003bff3b723e */ /* 0x000fe200024050ff */
[-C--:B------:R-:W-:Y:S01]  /*9440*/  FMUL R83, R83, R154.reuse ;  /* 0x0000009a53537220 */ /* 0x080fe20000400000 */
[----:B------:R-:W-:Y:S01]  /*9450*/  F2FP.TF32.F32.PACK_B R61, R61 ;  /* 0x0000003dff3d723e */ /* 0x000fe200024050ff */
[-C--:B-1----:R-:W-:Y:S01]  /*9460*/  FMUL R21, R84, R154.reuse ;  /* 0x0000009a54157220 */ /* 0x082fe20000400000 */
[----:B------:R0:W-:Y:S01]  /*9470*/  @P0 STG.E desc[UR36][R6.64+0x60], R3 ;  /* 0x0000600306000986 */ /* 0x0001e2000c101924 */
[----:B------:R-:W-:Y:S01]  /*9480*/  ISETP.GT.AND P0, PT, R0, 0x20, P2 ;  /* 0x000000200000780c */ /* 0x000fe20001704270 */
[-C--:B------:R-:W-:Y:S01]  /*9490*/  FMUL R85, R85, R154.reuse ;  /* 0x0000009a55557220 */ /* 0x080fe20000400000 */
[----:B------:R-:W-:Y:S01]  /*94a0*/  F2FP.TF32.F32.PACK_B R63, R63 ;  /* 0x0000003fff3f723e */ /* 0x000fe200024050ff */
[----:B------:R-:W-:Y:S01]  /*94b0*/  FMUL R87, R87, R154 ;  /* 0x0000009a57577220 */ /* 0x000fe20000400000 */
[----:B------:R-:W-:-:S02]  /*94c0*/  F2FP.TF32.F32.PACK_B R65, R65 ;  /* 0x00000041ff41723e */ /* 0x000fc400024050ff */
[----:B------:R-:W-:Y:S02]  /*94d0*/  F2FP.TF32.F32.PACK_B R67, R67 ;  /* 0x00000043ff43723e */ /* 0x000fe400024050ff */
[----:B------:R-:W-:Y:S02]  /*94e0*/  F2FP.TF32.F32.PACK_B R69, R69 ;  /* 0x00000045ff45723e */ /* 0x000fe400024050ff */
[----:B------:R-:W-:Y:S01]  /*94f0*/  F2FP.TF32.F32.PACK_B R71, R71 ;  /* 0x00000047ff47723e */ /* 0x000fe200024050ff */
[----:B0-----:R-:W-:Y:S02]  /*9500*/  @P4 IMAD.MOV.U32 R6, RZ, RZ, R14 ;  /* 0x000000ffff064224 */ /* 0x001fe400078e000e */
[----:B------:R-:W-:Y:S01]  /*9510*/  FMUL R3, R44, R154 ;  /* 0x0000009a2c037220 */ /* 0x000fe20000400000 */
[----:B------:R-:W-:Y:S01]  /*9520*/  @P4 IMAD.MOV.U32 R7, RZ, RZ, R15 ;  /* 0x000000ffff074224 */ /* 0x000fe200078e000f */
[----:B------:R-:W-:Y:S02]  /*9530*/  F2FP.TF32.F32.PACK_B R73, R73 ;  /* 0x00000049ff49723e */ /* 0x000fe400024050ff */
[----:B------:R-:W-:-:S02]  /*9540*/  F2FP.TF32.F32.PACK_B R75, R75 ;  /* 0x0000004bff4b723e */ /* 0x000fc400024050ff */
[----:B------:R0:W-:Y:S01]  /*9550*/  @P4 STG.E desc[UR36][R6.64+0x64], R39 ;  /* 0x0000642706004986 */ /* 0x0001e2000c101924 */
[C---:B------:R-:W-:Y:S02]  /*9560*/  ISETP.GT.AND P4, PT, R0.reuse, 0x21, P2 ;  /* 0x000000210000780c */ /* 0x040fe40001784270 */
[----:B------:R-:W-:Y:S01]  /*9570*/  F2FP.TF32.F32.PACK_B R3, R3 ;  /* 0x00000003ff03723e */ /* 0x000fe200024050ff */
[----:B------:R1:W-:Y:S01]  /*9580*/  @P5 STG.E desc[UR36][R4.64+0x80], R9 ;  /* 0x0000800904005986 */ /* 0x0003e2000c101924 */
[C---:B------:R-:W-:Y:S02]  /*9590*/  ISETP.GT.AND P5, PT, R0.reuse, 0x28, P1 ;  /* 0x000000280000780c */ /* 0x040fe40000fa4270 */
[----:B------:R-:W-:Y:S01]  /*95a0*/  F2FP.TF32.F32.PACK_B R77, R77 ;  /* 0x0000004dff4d723e */ /* 0x000fe200024050ff */
[----:B------:R-:W-:Y:S01]  /*95b0*/  @P3 STG.E desc[UR36][R4.64+0x84], R41 ;  /* 0x0000842904003986 */ /* 0x000fe2000c101924 */
[----:B------:R-:W-:Y:S02]  /*95c0*/  ISETP.GT.AND P3, PT, R0, 0x29, P1 ;  /* 0x000000290000780c */ /* 0x000fe40000f64270 */
[----:B------:R-:W-:Y:S01]  /*95d0*/  F2FP.TF32.F32.PACK_B R79, R79 ;  /* 0x0000004fff4f723e */ /* 0x000fe200024050ff */
[----:B0-----:R-:W-:Y:S01]  /*95e0*/  @P0 IMAD.MOV.U32 R6, RZ, RZ, R14 ;  /* 0x000000ffff060224 */ /* 0x001fe200078e000e */
[----:B------:R-:W-:Y:S01]  /*95f0*/  F2FP.TF32.F32.PACK_B R13, R13 ;  /* 0x0000000dff0d723e */ /* 0x000fe200024050ff */
[----:B------:R-:W-:Y:S01]  /*9600*/  @P0 IMAD.MOV.U32 R7, RZ, RZ, R15 ;  /* 0x000000ffff070224 */ /* 0x000fe200078e000f */
[----:B------:R-:W-:Y:S01]  /*9610*/  F2FP.TF32.F32.PACK_B R81, R81 ;  /* 0x00000051ff51723e */ /* 0x000fe200024050ff */
[----:B-1----:R-:W-:Y:S01]  /*9620*/  FMUL R9, R46, R154 ;  /* 0x0000009a2e097220 */ /* 0x002fe20000400000 */
[----:B------:R-:W-:-:S02]  /*9630*/  F2FP.TF32.F32.PACK_B R83, R83 ;  /* 0x00000053ff53723e */ /* 0x000fc400024050ff */
[----:B------:R0:W-:Y:S01]  /*9640*/  @P0 STG.E desc[UR36][R6.64+0x80], R11 ;  /* 0x0000800b06000986 */ /* 0x0001e2000c101924 */
[----:B------:R-:W-:Y:S02]  /*9650*/  ISETP.GT.AND P0, PT, R0, 0x28, P2 ;  /* 0x000000280000780c */ /* 0x000fe40001704270 */
[----:B------:R-:W-:Y:S02]  /*9660*/  F2FP.TF32.F32.PACK_B R9, R9 ;  /* 0x00000009ff09723e */ /* 0x000fe400024050ff */
[----:B------:R-:W-:Y:S02]  /*9670*/  F2FP.TF32.F32.PACK_B R21, R21 ;  /* 0x00000015ff15723e */ /* 0x000fe400024050ff */
[----:B------:R-:W-:Y:S02]  /*9680*/  F2FP.TF32.F32.PACK_B R85, R85 ;  /* 0x00000055ff55723e */ /* 0x000fe400024050ff */
[----:B------:R-:W-:Y:S01]  /*9690*/  F2FP.TF32.F32.PACK_B R87, R87 ;  /* 0x00000057ff57723e */ /* 0x000fe200024050ff */
[----:B0-----:R-:W-:-:S02]  /*96a0*/  @P4 IMAD.MOV.U32 R6, RZ, RZ, R14 ;  /* 0x000000ffff064224 */ /* 0x001fc400078e000e */
[----:B------:R-:W-:Y:S01]  /*96b0*/  FMUL R11, R48, R154 ;  /* 0x0000009a300b7220 */ /* 0x000fe20000400000 */
[----:B------:R-:W-:-:S04]  /*96c0*/  @P4 IMAD.MOV.U32 R7, RZ, RZ, R15 ;  /* 0x000000ffff074224 */ /* 0x000fc800078e000f */
[----:B------:R-:W-:Y:S01]  /*96d0*/  F2FP.TF32.F32.PACK_B R11, R11 ;  /* 0x0000000bff0b723e */ /* 0x000fe200024050ff */
[----:B------:R0:W-:Y:S01]  /*96e0*/  @P4 STG.E desc[UR36][R6.64+0x84], R43 ;  /* 0x0000842b06004986 */ /* 0x0001e2000c101924 */
[----:B------:R-:W-:-:S03]  /*96f0*/  ISETP.GT.AND P4, PT, R0, 0x29, P2 ;  /* 0x000000290000780c */ /* 0x000fc60001784270 */
[----:B------:R1:W-:Y:S01]  /*9700*/  @P5 STG.E desc[UR36][R4.64+0xa0], R3 ;  /* 0x0000a00304005986 */ /* 0x0003e2000c101924 */
[----:B------:R-:W-:-:S03]  /*9710*/  ISETP.GT.AND P5, PT, R0, 0x30, P1 ;  /* 0x000000300000780c */ /* 0x000fc60000fa4270 */
[----:B------:R-:W-:Y:S01]  /*9720*/  @P3 STG.E desc[UR36][R4.64+0xa4], R45 ;  /* 0x0000a42d04003986 */ /* 0x000fe2000c101924 */
[----:B------:R-:W-:Y:S01]  /*9730*/  ISETP.GT.AND P3, PT, R0, 0x31, P1 ;  /* 0x000000310000780c */ /* 0x000fe20000f64270 */
[----:B0-----:R-:W-:Y:S02]  /*9740*/  @P0 IMAD.MOV.U32 R6, RZ, RZ, R14 ;  /* 0x000000ffff060224 */ /* 0x001fe400078e000e */
[----:B------:R-:W-:Y:S02]  /*9750*/  @P0 IMAD.MOV.U32 R7, RZ, RZ, R15 ;  /* 0x000000ffff070224 */ /* 0x000fe400078e000f */
[----:B-1----:R-:W-:-:S03]  /*9760*/  FMUL R3, R50, R154 ;  /* 0x0000009a32037220 */ /* 0x002fc60000400000 */
[----:B------:R0:W-:Y:S01]  /*9770*/  @P0 STG.E desc[UR36][R6.64+0xa0], R9 ;  /* 0x0000a00906000986 */ /* 0x0001e2000c101924 */
[----:B------:R-:W-:Y:S02]  /*9780*/  ISETP.GT.AND P0, PT, R0, 0x30, P2 ;  /* 0x000000300000780c */ /* 0x000fe40001704270 */
[----:B------:R-:W-:Y:S01]  /*9790*/  F2FP.TF32.F32.PACK_B R3, R3 ;  /* 0x00000003ff03723e */ /* 0x000fe200024050ff */
[----:B0-----:R-:W-:Y:S02]  /*97a0*/  @P4 IMAD.MOV.U32 R6, RZ, RZ, R14 ;  /* 0x000000ffff064224 */ /* 0x001fe400078e000e */
        /* <DEDUP_REMOVED lines=69> */
[----:B------:R-:W-:Y:S01]  /*9c00*/  @P3 STG.E desc[UR36][R4.64+0x144], R65 ;  /* 0x0001444104003986 */ /* 0x000fe2000c101924 */
[----:B------:R-:W-:-:S03]  /*9c10*/  ISETP.GT.AND P3, PT, R0, 0x59, P1 ;  /* 0x000000590000780c */ /* 0x000fc60000f64270 */
[----:B------:R1:W-:Y:S01]  /*9c20*/  @P5 STG.E desc[UR36][R4.64+0x140], R9 ;  /* 0x0001400904005986 */ /* 0x0003e2000c101924 */
[----:B------:R-:W-:Y:S01]  /*9c30*/  ISETP.GT.AND P5, PT, R0, 0x58, P1 ;  /* 0x000000580000780c */ /* 0x000fe20000fa4270 */
[----:B0-----:R-:W-:Y:S02]  /*9c40*/  @P0 IMAD.MOV.U32 R6, RZ, RZ, R14 ;  /* 0x000000ffff060224 */ /* 0x001fe400078e000e */
[----:B------:R-:W-:-:S05]  /*9c50*/  @P0 IMAD.MOV.U32 R7, RZ, RZ, R15 ;  /* 0x000000ffff070224 */ /* 0x000fca00078e000f */
[----:B------:R0:W-:Y:S01]  /*9c60*/  @P0 STG.E desc[UR36][R6.64+0x140], R11 ;  /* 0x0001400b06000986 */ /* 0x0001e2000c101924 */
[----:B------:R-:W-:Y:S01]  /*9c70*/  ISETP.GT.AND P0, PT, R0, 0x58, P2 ;  /* 0x000000580000780c */ /* 0x000fe20001704270 */
[----:B-1----:R-:W-:-:S05]  /*9c80*/  FMUL R9, R70, R154 ;  /* 0x0000009a46097220 */ /* 0x002fca0000400000 */
        /* <DEDUP_REMOVED lines=50> */
[----:B------:R-:W-:-:S05]  /*9fb0*/  @P4 IMAD.MOV.U32 R7, RZ, RZ, R15 ;  /* 0x000000ffff074224 */ /* 0x000fca00078e000f */
[----:B------:R0:W-:Y:S01]  /*9fc0*/  @P4 STG.E desc[UR36][R6.64+0x1a4], R79 ;  /* 0x0001a44f06004986 */ /* 0x0001e2000c101924 */
[----:B------:R-:W-:-:S03]  /*9fd0*/  ISETP.GT.AND P4, PT, R0, 0x71, P2 ;  /* 0x000000710000780c */ /* 0x000fc60001784270 */
[----:B------:R-:W-:Y:S01]  /*9fe0*/  @P3 STG.E desc[UR36][R4.64+0x1c0], R13 ;  /* 0x0001c00d04003986 */ /* 0x000fe2000c101924 */
[C---:B------:R-:W-:Y:S02]  /*9ff0*/  ISETP.GT.AND P3, PT, R0.reuse, 0x78, P1 ;  /* 0x000000780000780c */ /* 0x040fe40000f64270 */
[C---:B------:R-:W-:Y:S01]  /*a000*/  ISETP.GT.AND P1, PT, R0.reuse, 0x79, P1 ;  /* 0x000000790000780c */ /* 0x040fe20000f24270 */
[----:B------:R-:W-:Y:S01]  /*a010*/  @P5 STG.E desc[UR36][R4.64+0x1c4], R81 ;  /* 0x0001c45104005986 */ /* 0x000fe2000c101924 */
[C---:B------:R-:W-:Y:S02]  /*a020*/  ISETP.GT.AND P5, PT, R0.reuse, 0x78, P2 ;  /* 0x000000780000780c */ /* 0x040fe400017a4270 */
[----:B------:R-:W-:Y:S01]  /*a030*/  ISETP.GT.AND P2, PT, R0, 0x79, P2 ;  /* 0x000000790000780c */ /* 0x000fe20001744270 */
[----:B0-----:R-:W-:Y:S02]  /*a040*/  @P0 IMAD.MOV.U32 R6, RZ, RZ, R14 ;  /* 0x000000ffff060224 */ /* 0x001fe400078e000e */
[----:B------:R-:W-:-:S05]  /*a050*/  @P0 IMAD.MOV.U32 R7, RZ, RZ, R15 ;  /* 0x000000ffff070224 */ /* 0x000fca00078e000f */
[----:B------:R0:W-:Y:S02]  /*a060*/  @P0 STG.E desc[UR36][R6.64+0x1c0], R3 ;  /* 0x0001c00306000986 */ /* 0x0001e4000c101924 */
[----:B0-----:R-:W-:Y:S02]  /*a070*/  @P4 IMAD.MOV.U32 R6, RZ, RZ, R14 ;  /* 0x000000ffff064224 */ /* 0x001fe400078e000e */
[----:B------:R-:W-:-:S05]  /*a080*/  @P4 IMAD.MOV.U32 R7, RZ, RZ, R15 ;  /* 0x000000ffff074224 */ /* 0x000fca00078e000f */
[----:B------:R-:W-:Y:S04]  /*a090*/  @P4 STG.E desc[UR36][R6.64+0x1c4], R83 ;  /* 0x0001c45306004986 */ /* 0x000fe8000c101924 */
[----:B------:R-:W-:Y:S04]  /*a0a0*/  @P3 STG.E desc[UR36][R4.64+0x1e0], R21 ;  /* 0x0001e01504003986 */ /* 0x000fe8000c101924 */
[----:B------:R0:W-:Y:S02]  /*a0b0*/  @P1 STG.E desc[UR36][R4.64+0x1e4], R85 ;  /* 0x0001e45504001986 */ /* 0x0001e4000c101924 */
[----:B0-----:R-:W-:-:S02]  /*a0c0*/  @P5 IMAD.MOV.U32 R4, RZ, RZ, R14 ;  /* 0x000000ffff045224 */ /* 0x001fc400078e000e */
[----:B------:R-:W-:-:S05]  /*a0d0*/  @P5 IMAD.MOV.U32 R5, RZ, RZ, R15 ;  /* 0x000000ffff055224 */ /* 0x000fca00078e000f */
[----:B------:R0:W-:Y:S04]  /*a0e0*/  @P5 STG.E desc[UR36][R4.64+0x1e0], R9 ;  /* 0x0001e00904005986 */ /* 0x0001e8000c101924 */
[----:B------:R0:W-:Y:S02]  /*a0f0*/  @P2 STG.E desc[UR36][R14.64+0x1e4], R87 ;  /* 0x0001e4570e002986 */ /* 0x0001e4000c101924 */
.L_x_280:
[----:B------:R-:W-:Y:S05]  /*a100*/  BSYNC B0 ;  /* 0x0000000000007941 */ /* 0x000fea0003800000 */
.L_x_28:
[----:B------:R-:W-:Y:S01]  /*a110*/  ULDC UR4, c[0x0][0xc] ;  /* 0x0000030000047ab9 */ /* 0x000fe20000000800 */
[----:B------:R-:W-:Y:S01]  /*a120*/  ULDC UR5, c[0x0][0x10] ;  /* 0x0000040000057ab9 */ /* 0x000fe20000000800 */
[----:B---3--:R-:W3:Y:S01]  /*a130*/  LDC R3, c[0x0][0x14] ;  /* 0x00000500ff037b82 */ /* 0x008ee20000000800 */
[----:B------:R-:W-:Y:S01]  /*a140*/  UIMAD.WIDE.U32 UR4, UR4, UR5, URZ ;  /* 0x00000005040472a5 */ /* 0x000fe2000f8e003f */
[----:B------:R-:W-:Y:S01]  /*a150*/  PRMT R0, RZ, 0x7610, R0 ;  /* 0x00007610ff007816 */ /* 0x000fe20000000000 */
[----:B------:R-:W-:Y:S02]  /*a160*/  IMAD.MOV.U32 R153, RZ, RZ, -0x1 ;  /* 0xffffffffff997424 */ /* 0x000fe400078e00ff */
[----:B------:R-:W-:Y:S02]  /*a170*/  IMAD.MOV.U32 R23, RZ, RZ, -0x1 ;  /* 0xffffffffff177424 */ /* 0x000fe400078e00ff */
[----:B---3--:R-:W-:-:S04]  /*a180*/  IMAD.WIDE.U32 R16, R3, UR4, R16 ;  /* 0x0000000403107c25 */ /* 0x008fc8000f8e0010 */
[----:B------:R-:W-:Y:S01]  /*a190*/  IMAD R3, R3, UR5, RZ ;  /* 0x0000000503037c24 */ /* 0x000fe2000f8e02ff */
[----:B------:R-:W-:Y:S02]  /*a1a0*/  ULDC.64 UR4, c[0x0][0x650] ;  /* 0x0001940000047ab9 */ /* 0x000fe40000000a00 */
[----:B------:R-:W-:Y:S01]  /*a1b0*/  ISETP.GE.U32.AND P0, PT, R16, UR4, PT ;  /* 0x0000000410007c0c */ /* 0x000fe2000bf06070 */
[----:B------:R-:W-:-:S05]  /*a1c0*/  IMAD.IADD R17, R17, 0x1, R3 ;  /* 0x0000000111117824 */ /* 0x000fca00078e0203 */
[----:B------:R-:W-:-:S13]  /*a1d0*/  ISETP.GE.U32.AND.EX P0, PT, R17, UR5, PT, P0 ;  /* 0x0000000511007c0c */ /* 0x000fda000bf06100 */
[----:B------:R-:W-:Y:S05]  /*a1e0*/  @P0 BRA `(.L_x_281) ;  /* 0x0000000400640947 */ /* 0x000fea0003800000 */
[----:B------:R-:W3:Y:S01]  /*a1f0*/  S2R R12, SR_CTAID.X ;  /* 0x00000000000c7919 */ /* 0x000ee20000002500 */
[----:B0-2---:R-:W0:Y:S01]  /*a200*/  LDC.64 R10, c[0x0][0x628] ;  /* 0x00018a00ff0a7b82 */ /* 0x005e220000000a00 */
[----:B------:R-:W-:Y:S01]  /*a210*/  ULDC UR4, c[0x0][0x150] ;  /* 0x0000540000047ab9 */ /* 0x000fe20000000800 */
[----:B------:R-:W-:Y:S01]  /*a220*/  IMAD.MOV.U32 R8, RZ, RZ, R16 ;  /* 0x000000ffff087224 */ /* 0x000fe200078e0010 */
[----:B------:R-:W2:Y:S01]  /*a230*/  S2R R24, SR_CTAID.Y ;  /* 0x0000000000187919 */ /* 0x000ea20000002600 */
[----:B------:R-:W-:-:S04]  /*a240*/  IMAD.MOV.U32 R9, RZ, RZ, R17 ;  /* 0x000000ffff097224 */ /* 0x000fc800078e0011 */
[----:B------:R-:W1:Y:S08]  /*a250*/  LDC R21, c[0x0][0x144] ;  /* 0x00005100ff157b82 */ /* 0x000e700000000800 */
[----:B------:R-:W1:Y:S08]  /*a260*/  LDC R0, c[0x0][0x630] ;  /* 0x00018c00ff007b82 */ /* 0x000e700000000800 */
[----:B------:R-:W1:Y:S01]  /*a270*/  LDC.64 R14, c[0x0][0x620] ;  /* 0x00018800ff0e7b82 */ /* 0x000e620000000a00 */
[----:B0-----:R-:W-:-:S04]  /*a280*/  ISETP.NE.U32.AND P0, PT, R10, RZ, PT ;  /* 0x000000ff0a00720c */ /* 0x001fc80003f05070 */
[----:B------:R-:W-:Y:S02]  /*a290*/  ISETP.NE.AND.EX P0, PT, R11, RZ, PT, P0 ;  /* 0x000000ff0b00720c */ /* 0x000fe40003f05300 */
[----:B---3--:R-:W-:-:S05]  /*a2a0*/  I2FP.F32.U32 R3, R12 ;  /* 0x0000000c00037245 */ /* 0x008fca0000201000 */
[----:B------:R-:W-:-:S04]  /*a2b0*/  FMUL R3, R3, UR4 ;  /* 0x0000000403037c20 */ /* 0x000fc80008400000 */
[----:B------:R0:W3:Y:S02]  /*a2c0*/  F2I.U32.TRUNC.NTZ R20, R3 ;  /* 0x0000000300147305 */ /* 0x0000e4000020f000 */
[----:B--2---:R-:W-:Y:S05]  /*a2d0*/  @!P0 BRA `(.L_x_282) ;  /* 0x0000000000288947 */ /* 0x004fea0003800000 */
[----:B0-----:R-:W0:Y:S02]  /*a2e0*/  LDC R3, c[0x0][0x634] ;  /* 0x00018d00ff037b82 */ /* 0x001e240000000800 */
        /* <DEDUP_REMOVED lines=9> */
.L_x_282:
[----:B------:R-:W2:Y:S01]  /*a380*/  LDC.64 R28, c[0x0][0x640] ;  /* 0x00019000ff1c7b82 */ /* 0x000ea20000000a00 */
[-CC-:B-1----:R-:W-:Y:S01]  /*a390*/  SHF.R.U64 R23, R8, R0.reuse, R9.reuse ;  /* 0x0000000008177219 */ /* 0x182fe20000001209 */
[----:B---3--:R-:W-:Y:S01]  /*a3a0*/  IMAD.MOV R20, RZ, RZ, -R20 ;  /* 0x000000ffff147224 */ /* 0x008fe200078e0a14 */
[----:B------:R-:W-:Y:S01]  /*a3b0*/  SHF.R.U32.HI R0, RZ, R0, R9 ;  /* 0x00000000ff007219 */ /* 0x000fe20000011609 */
[----:B------:R-:W-:Y:S01]  /*a3c0*/  ULDC UR4, c[0x0][0x154] ;  /* 0x0000550000047ab9 */ /* 0x000fe20000000800 */
[----:B0-----:R-:W-:Y:S01]  /*a3d0*/  IADD3 R3, P0, RZ, -R23, RZ ;  /* 0x80000017ff037210 */ /* 0x001fe20007f1e0ff */
[----:B------:R-:W-:Y:S02]  /*a3e0*/  IMAD R21, R21, R20, R12 ;  /* 0x0000001415157224 */ /* 0x000fe400078e020c */
[----:B------:R-:W0:Y:S01]  /*a3f0*/  LDC R6, c[0x0][0x618] ;  /* 0x00018600ff067b82 */ /* 0x000e220000000800 */
[----:B------:R-:W-:Y:S02]  /*a400*/  IMAD.MOV.U32 R7, RZ, RZ, 0x1 ;  /* 0x00000001ff077424 */ /* 0x000fe400078e00ff */
[----:B------:R-:W-:-:S04]  /*a410*/  IMAD.X R5, RZ, RZ, ~R0, P0 ;  /* 0x000000ffff057224 */ /* 0x000fc800000e0e00 */
[-C--:B------:R-:W-:Y:S01]  /*a420*/  IMAD R0, R5, R14.reuse, RZ ;  /* 0x0000000e05007224 */ /* 0x080fe200078e02ff */
[----:B------:R-:W1:Y:S01]  /*a430*/  LDC R8, c[0x0][0x608] ;  /* 0x00018200ff087b82 */ /* 0x000e620000000800 */
[----:B------:R-:W-:-:S04]  /*a440*/  IMAD.WIDE.U32 R4, R3, R14, R16 ;  /* 0x0000000e03047225 */ /* 0x000fc800078e0010 */
[----:B------:R-:W-:Y:S01]  /*a450*/  IMAD R3, R3, R15, R0 ;  /* 0x0000000f03037224 */ /* 0x000fe200078e0200 */
[----:B------:R-:W-:Y:S02]  /*a460*/  I2FP.F32.U32 R0, R24 ;  /* 0x0000001800007245 */ /* 0x000fe40000201000 */
[----:B------:R-:W3:Y:S01]  /*a470*/  LDC R26, c[0x0][0x658] ;  /* 0x00019600ff1a7b82 */ /* 0x000ee20000000800 */
[----:B------:R-:W-:Y:S01]  /*a480*/  IMAD.IADD R3, R5, 0x1, R3 ;  /* 0x0000000105037824 */ /* 0x000fe200078e0203 */
[----:B--2---:R-:W-:Y:S01]  /*a490*/  ISETP.NE.U32.AND P0, PT, R28, RZ, PT ;  /* 0x000000ff1c00720c */ /* 0x004fe20003f05070 */
[----:B------:R-:W-:Y:S01]  /*a4a0*/  FMUL R0, R0, UR4 ;  /* 0x0000000400007c20 */ /* 0x000fe20008400000 */
[----:B------:R-:W-:Y:S02]  /*a4b0*/  IMAD.MOV.U32 R5, RZ, RZ, -0x1 ;  /* 0xffffffffff057424 */ /* 0x000fe400078e00ff */
[----:B------:R-:W-:Y:S01]  /*a4c0*/  ISETP.NE.AND.EX P0, PT, R29, RZ, PT, P0 ;  /* 0x000000ff1d00720c */ /* 0x000fe20003f05300 */
[----:B------:R2:W2:Y:S01]  /*a4d0*/  F2I.U32.TRUNC.NTZ R13, R0 ;  /* 0x00000000000d7305 */ /* 0x0004a2000020f000 */
[----:B------:R-:W2:Y:S01]  /*a4e0*/  LDC R15, c[0x0][0x148] ;  /* 0x00005200ff0f7b82 */ /* 0x000ea20000000800 */
[----:B0-----:R-:W-:-:S02]  /*a4f0*/  SHF.R.U64 R12, R4, R6, R3 ;  /* 0x00000006040c7219 */ /* 0x001fc40000001203 */
[----:B------:R-:W-:-:S05]  /*a500*/  SHF.R.U32.HI R3, RZ, R6, R3 ;  /* 0x00000006ff037219 */ /* 0x000fca0000011603 */
[----:B------:R-:W0:Y:S01]  /*a510*/  LDC R20, c[0x0][0x600] ;  /* 0x00018000ff147b82 */ /* 0x000e220000000800 */
[-CC-:B-1----:R-:W-:Y:S02]  /*a520*/  SHF.R.U64 R10, R12, R8.reuse, R3.reuse ;  /* 0x000000080c0a7219 */ /* 0x182fe40000001203 */
[----:B------:R-:W-:-:S05]  /*a530*/  SHF.R.U32.HI R3, RZ, R8, R3 ;  /* 0x00000008ff037219 */ /* 0x000fca0000011603 */
[----:B------:R-:W1:Y:S01]  /*a540*/  LDC R27, c[0x0][0x648] ;  /* 0x00019200ff1b7b82 */ /* 0x000e620000000800 */
[-C--:B---3--:R-:W-:Y:S02]  /*a550*/  SHF.L.U32 R4, R5, R26.reuse, RZ ;  /* 0x0000001a05047219 */ /* 0x088fe400000006ff */
[--C-:B------:R-:W-:Y:S02]  /*a560*/  SHF.R.U64 R14, R10, R26, R3.reuse ;  /* 0x0000001a0a0e7219 */ /* 0x100fe40000001203 */
[----:B------:R-:W-:Y:S02]  /*a570*/  LOP3.LUT R25, RZ, R4, RZ, 0x33, !PT ;  /* 0x00000004ff197212 */ /* 0x000fe400078e33ff */
[-C--:B------:R-:W-:Y:S01]  /*a580*/  SHF.R.U32.HI R5, RZ, R26.reuse, R3 ;  /* 0x0000001aff057219 */ /* 0x080fe20000011603 */
[----:B------:R-:W3:Y:S01]  /*a590*/  LDC R30, c[0x0][0x638] ;  /* 0x00018e00ff1e7b82 */ /* 0x000ee20000000800 */
[----:B------:R-:W-:Y:S01]  /*a5a0*/  SHF.L.U32 R152, R7, R26, RZ ;  /* 0x0000001a07987219 */ /* 0x000fe200000006ff */
[----:B------:R-:W-:-:S06]  /*a5b0*/  IMAD.MOV.U32 R4, RZ, RZ, R14 ;  /* 0x000000ffff047224 */ /* 0x000fcc00078e000e */
[----:B------:R-:W0:Y:S01]  /*a5c0*/  LDC R31, c[0x0][0x610] ;  /* 0x00018400ff1f7b82 */ /* 0x000e220000000800 */
[----:B------:R-:W-:Y:S05]  /*a5d0*/  @!P0 BRA `(.L_x_283) ;  /* 0x0000000000288947 */ /* 0x000fea0003800000 */
[----:B------:R-:W4:Y:S02]  /*a5e0*/  LDC R3, c[0x0][0x64c] ;  /* 0x00019300ff037b82 */ /* 0x000f240000000800 */
[----:B----4-:R-:W-:-:S05]  /*a5f0*/  IADD3 R3, P0, R14, R3, RZ ;  /* 0x000000030e037210 */ /* 0x010fca0007f1e0ff */
        /* <DEDUP_REMOVED lines=8> */
.L_x_283:
[----:B------:R-:W-:Y:S01]  /*a680*/  ISETP.NE.AND P0, PT, R2, 0x1, PT ;  /* 0x000000010200780c */ /* 0x000fe20003f05270 */
[----:B0-----:R-:W-:Y:S01]  /*a690*/  VIADD R7, R20, 0xffffffff ;  /* 0xffffffff14077836 */ /* 0x001fe20000000000 */
[----:B-12---:R-:W-:Y:S01]  /*a6a0*/  SHF.R.U64 R0, R4, R27, R5 ;  /* 0x0000001b04007219 */ /* 0x006fe20000001205 */
[----:B------:R-:W-:Y:S01]  /*a6b0*/  IMAD.MOV R13, RZ, RZ, -R13 ;  /* 0x000000ffff0d7224 */ /* 0x000fe200078e0a0d */
[----:B------:R-:W-:Y:S01]  /*a6c0*/  LOP3.LUT R5, R10, R25, RZ, 0xc0, !PT ;  /* 0x000000190a057212 */ /* 0x000fe200078ec0ff */
[----:B------:R-:W-:Y:S02]  /*a6d0*/  IMAD.MOV.U32 R4, RZ, RZ, 0x1 ;  /* 0x00000001ff047424 */ /* 0x000fe400078e00ff */
[----:B------:R-:W-:Y:S02]  /*a6e0*/  IMAD.MOV R3, RZ, RZ, -R0 ;  /* 0x000000ffff037224 */ /* 0x000fe400078e0a00 */
[----:B------:R-:W-:Y:S01]  /*a6f0*/  IMAD R152, R152, R0, R5 ;  /* 0x0000000098987224 */ /* 0x000fe200078e0205 */
[----:B------:R-:W-:Y:S01]  /*a700*/  LOP3.LUT R5, R12, R7, RZ, 0xc0, !PT ;  /* 0x000000070c057212 */ /* 0x000fe200078ec0ff */
[----:B---3--:R-:W-:-:S02]  /*a710*/  IMAD R0, R3, R30, R14 ;  /* 0x0000001e03007224 */ /* 0x008fc400078e020e */
[----:B------:R-:W-:Y:S02]  /*a720*/  @P0 IMAD R21, R15, R13, R24 ;  /* 0x0000000d0f150224 */ /* 0x000fe400078e0218 */
[----:B------:R-:W-:Y:S01]  /*a730*/  IMAD R3, R0, R20, R5 ;  /* 0x0000001400037224 */ /* 0x000fe200078e0205 */
[----:B------:R-:W-:Y:S01]  /*a740*/  PRMT R0, R4, 0x7610, R0 ;  /* 0x0000761004007816 */ /* 0x000fe20000000000 */
[----:B------:R-:W-:-:S05]  /*a750*/  IMAD R152, R152, R31, R21 ;  /* 0x0000001f98987224 */ /* 0x000fca00078e0215 */
[----:B------:R-:W-:Y:S02]  /*a760*/  SEL R153, R3, R152, !P0 ;  /* 0x0000009803997207 */ /* 0x000fe40004000000 */
[----:B------:R-:W-:-:S07]  /*a770*/  SEL R152, R152, R3, !P0 ;  /* 0x0000000398987207 */ /* 0x000fce0004000000 */
.L_x_281:
[----:B------:R-:W-:-:S13]  /*a780*/  LOP3.LUT P0, RZ, R0, 0xff, RZ, 0xc0, !PT ;  /* 0x000000ff00ff7812 */ /* 0x000fda000780c0ff */
[----:B------:R-:W-:Y:S05]  /*a790*/  @P0 BRA `(.L_x_284) ;  /* 0xffffff6400e40947 */ /* 0x000fea000383ffff */
[----:B------:R-:W-:Y:S05]  /*a7a0*/  EXIT ;  /* 0x000000000000794d */ /* 0x000fea0003800000 */
.L_x_3:
[----:B0-----:R-:W-:Y:S01]  /*a7b0*/  ULDC.64 UR4, c[0x0][0x650] ;  /* 0x0001940000047ab9 */ /* 0x001fe20000000a00 */
        /* <DEDUP_REMOVED lines=25> */
.L_x_286:
[--C-:B------:R-:W-:Y:S01]  /*a950*/  SHF.R.U64 R12, R10, R14, R11.reuse ;  /* 0x0000000e0a0c7219 */ /* 0x100fe2000000120b */
[----:B------:R-:W0:Y:S01]  /*a960*/  LDC R22, c[0x0][0x618] ;  /* 0x00018600ff167b82 */ /* 0x000e220000000800 */
[----:B------:R-:W-:Y:S01]  /*a970*/  I2FP.F32.U32 R6, R4 ;  /* 0x0000000400067245 */ /* 0x000fe20000201000 */
[----:B------:R-:W-:Y:S01]  /*a980*/  ULDC UR4, c[0x0][0x150] ;  /* 0x0000540000047ab9 */ /* 0x000fe20000000800 */
[----:B------:R-:W-:Y:S02]  /*a990*/  SHF.R.U32.HI R5, RZ, R14, R11 ;  /* 0x0000000eff057219 */ /* 0x000fe4000001160b */
[----:B------:R-:W-:Y:S01]  /*a9a0*/  IADD3 R9, P0, RZ, -R12, RZ ;  /* 0x8000000cff097210 */ /* 0x000fe20007f1e0ff */
[----:B------:R-:W-:Y:S01]  /*a9b0*/  FMUL R11, R6, UR4 ;  /* 0x00000004060b7c20 */ /* 0x000fe20008400000 */
[----:B------:R-:W-:Y:S01]  /*a9c0*/  ULDC UR4, c[0x0][0x154] ;  /* 0x0000550000047ab9 */ /* 0x000fe20000000800 */
[----:B------:R-:W1:Y:S02]  /*a9d0*/  LDC.64 R24, c[0x0][0x640] ;  /* 0x00019000ff187b82 */ /* 0x000e640000000a00 */
[----:B------:R-:W-:-:S02]  /*a9e0*/  IMAD.X R5, RZ, RZ, ~R5, P0 ;  /* 0x000000ffff057224 */ /* 0x000fc400000e0e05 */
[----:B------:R-:W2:Y:S01]  /*a9f0*/  F2I.U32.TRUNC.NTZ R11, R11 ;  /* 0x0000000b000b7305 */ /* 0x000ea2000020f000 */
[----:B------:R-:W-:-:S03]  /*aa00*/  IMAD.WIDE.U32 R6, R9, R20, R16 ;  /* 0x0000001409067225 */ /* 0x000fc600078e0010 */
[----:B------:R-:W3:Y:S01]  /*aa10*/  LDC R13, c[0x0][0x144] ;  /* 0x00005100ff0d7b82 */ /* 0x000ee20000000800 */
[----:B------:R-:W-:-:S04]  /*aa20*/  IMAD R8, R5, R20, RZ ;  /* 0x0000001405087224 */ /* 0x000fc800078e02ff */
[----:B------:R-:W-:Y:S02]  /*aa30*/  IMAD R5, R9, R21, R8 ;  /* 0x0000001509057224 */ /* 0x000fe400078e0208 */
[----:B------:R-:W-:Y:S01]  /*aa40*/  IMAD.MOV.U32 R8, RZ, RZ, -0x1 ;  /* 0xffffffffff087424 */ /* 0x000fe200078e00ff */
[----:B------:R-:W4:Y:S01]  /*aa50*/  LDC R14, c[0x0][0x608] ;  /* 0x00018200ff0e7b82 */ /* 0x000f220000000800 */
[----:B------:R-:W-:Y:S01]  /*aa60*/  IMAD.IADD R5, R7, 0x1, R5 ;  /* 0x0000000107057824 */ /* 0x000fe200078e0205 */
[----:B------:R-:W-:-:S04]  /*aa70*/  I2FP.F32.U32 R7, R3 ;  /* 0x0000000300077245 */ /* 0x000fc80000201000 */
[-C--:B0-----:R-:W-:Y:S01]  /*aa80*/  SHF.R.U64 R10, R6, R22.reuse, R5 ;  /* 0x00000016060a7219 */ /* 0x081fe20000001205 */
[----:B--2---:R-:W-:Y:S01]  /*aa90*/  IMAD.MOV R6, RZ, RZ, -R11 ;  /* 0x000000ffff067224 */ /* 0x004fe200078e0a0b */
[----:B------:R-:W0:Y:S01]  /*aaa0*/  LDC R9, c[0x0][0x658] ;  /* 0x00019600ff097b82 */ /* 0x000e220000000800 */
[----:B-1----:R-:W-:Y:S01]  /*aab0*/  ISETP.NE.U32.AND P0, PT, R24, RZ, PT ;  /* 0x000000ff1800720c */ /* 0x002fe20003f05070 */
[----:B------:R-:W-:Y:S01]  /*aac0*/  FMUL R7, R7, UR4 ;  /* 0x0000000407077c20 */ /* 0x000fe20008400000 */
[----:B------:R-:W-:Y:S02]  /*aad0*/  SHF.R.U32.HI R5, RZ, R22, R5 ;  /* 0x00000016ff057219 */ /* 0x000fe40000011605 */
[----:B------:R-:W-:-:S03]  /*aae0*/  ISETP.NE.AND.EX P0, PT, R25, RZ, PT, P0 ;  /* 0x000000ff1900720c */ /* 0x000fc60003f05300 */
[----:B------:R-:W1:Y:S01]  /*aaf0*/  LDC R20, c[0x0][0x148] ;  /* 0x00005200ff147b82 */ /* 0x000e620000000800 */
[----:B---3--:R-:W-:Y:S02]  /*ab00*/  IMAD R23, R13, R6, R4 ;  /* 0x000000060d177224 */ /* 0x008fe400078e0204 */
[----:B------:R-:W-:-:S05]  /*ab10*/  IMAD.MOV.U32 R6, RZ, RZ, 0x1 ;  /* 0x00000001ff067424 */ /* 0x000fca00078e00ff */
[----:B------:R-:W2:Y:S01]  /*ab20*/  LDC R21, c[0x0][0x600] ;  /* 0x00018000ff157b82 */ /* 0x000ea20000000800 */
[-CC-:B----4-:R-:W-:Y:S02]  /*ab30*/  SHF.R.U64 R13, R10, R14.reuse, R5.reuse ;  /* 0x0000000e0a0d7219 */ /* 0x190fe40000001205 */
[----:B------:R-:W-:Y:S02]  /*ab40*/  SHF.R.U32.HI R4, RZ, R14, R5 ;  /* 0x0000000eff047219 */ /* 0x000fe40000011605 */
[----:B------:R3:W4:Y:S03]  /*ab50*/  F2I.U32.TRUNC.NTZ R14, R7 ;  /* 0x00000007000e7305 */ /* 0x000726000020f000 */
[----:B------:R-:W1:Y:S01]  /*ab60*/  LDC R26, c[0x0][0x648] ;  /* 0x00019200ff1a7b82 */ /* 0x000e620000000800 */
[-C--:B0-----:R-:W-:Y:S02]  /*ab70*/  SHF.R.U64 R15, R13, R9.reuse, R4 ;  /* 0x000000090d0f7219 */ /* 0x081fe40000001204 */
[----:B------:R-:W-:-:S02]  /*ab80*/  SHF.L.U32 R8, R8, R9, RZ ;  /* 0x0000000908087219 */ /* 0x000fc400000006ff */
[-C--:B------:R-:W-:Y:S01]  /*ab90*/  SHF.R.U32.HI R5, RZ, R9.reuse, R4 ;  /* 0x00000009ff057219 */ /* 0x080fe20000011604 */
[----:B------:R-:W-:Y:S01]  /*aba0*/  IMAD.MOV.U32 R4, RZ, RZ, R15 ;  /* 0x000000ffff047224 */ /* 0x000fe200078e000f */
[----:B------:R-:W-:Y:S01]  /*abb0*/  SHF.L.U32 R22, R6, R9, RZ ;  /* 0x0000000906167219 */ /* 0x000fe200000006ff */
[----:B------:R-:W0:Y:S01]  /*abc0*/  LDC R27, c[0x0][0x638] ;  /* 0x00018e00ff1b7b82 */ /* 0x000e220000000800 */
[----:B------:R-:W-:-:S07]  /*abd0*/  LOP3.LUT R28, RZ, R8, RZ, 0x33, !PT ;  /* 0x00000008ff1c7212 */ /* 0x000fce00078e33ff */
        /* <DEDUP_REMOVED lines=12> */
.L_x_287:
[----:B------:R-:W-:Y:S01]  /*aca0*/  ISETP.NE.AND P0, PT, R2, 0x1, PT ;  /* 0x000000010200780c */ /* 0x000fe20003f05270 */
[----:B--2---:R-:W-:Y:S01]  /*acb0*/  VIADD R7, R21, 0xffffffff ;  /* 0xffffffff15077836 */ /* 0x004fe20000000000 */
[----:B-1----:R-:W-:Y:S01]  /*acc0*/  SHF.R.U64 R5, R4, R26, R5 ;  /* 0x0000001a04057219 */ /* 0x002fe20000001205 */
[----:B------:R-:W-:Y:S01]  /*acd0*/  IMAD.MOV R14, RZ, RZ, -R14 ;  /* 0x000000ffff0e7224 */ /* 0x000fe200078e0a0e */
[----:B------:R-:W-:Y:S01]  /*ace0*/  LOP3.LUT R4, R13, R28, RZ, 0xc0, !PT ;  /* 0x0000001c0d047212 */ /* 0x000fe200078ec0ff */
[----:B------:R-:W-:Y:S01]  /*acf0*/  IMAD.MOV.U32 R8, RZ, RZ, R12 ;  /* 0x000000ffff087224 */ /* 0x000fe200078e000c */
[----:B------:R-:W-:Y:S01]  /*ad00*/  LOP3.LUT R10, R10, R7, RZ, 0xc0, !PT ;  /* 0x000000070a0a7212 */ /* 0x000fe200078ec0ff */
[----:B------:R-:W-:Y:S02]  /*ad10*/  IMAD.MOV R6, RZ, RZ, -R5 ;  /* 0x000000ffff067224 */ /* 0x000fe400078e0a05 */
[----:B------:R-:W-:-:S04]  /*ad20*/  IMAD R4, R22, R5, R4 ;  /* 0x0000000516047224 */ /* 0x000fc800078e0204 */
[----:B------:R-:W-:Y:S02]  /*ad30*/  @P0 IMAD R23, R20, R14, R3 ;  /* 0x0000000e14170224 */ /* 0x000fe400078e0203 */
[----:B0-----:R-:W-:Y:S02]  /*ad40*/  IMAD R3, R6, R27, R15 ;  /* 0x0000001b06037224 */ /* 0x001fe400078e020f */
[----:B------:R-:W-:Y:S02]  /*ad50*/  IMAD R7, R4, R29, R23 ;  /* 0x0000001d04077224 */ /* 0x000fe400078e0217 */
[----:B------:R-:W-:Y:S02]  /*ad60*/  IMAD R4, R3, R21, R10 ;  /* 0x0000001503047224 */ /* 0x000fe400078e020a */
[----:B------:R-:W-:-:S03]  /*ad70*/  IMAD.MOV.U32 R6, RZ, RZ, 0x1 ;  /* 0x00000001ff067424 */ /* 0x000fc600078e00ff */
[----:B------:R-:W-:Y:S02]  /*ad80*/  SEL R9, R4, R7, !P0 ;  /* 0x0000000704097207 */ /* 0x000fe40004000000 */
[----:B------:R-:W-:-:S07]  /*ad90*/  SEL R7, R7, R4, !P0 ;  /* 0x0000000407077207 */ /* 0x000fce0004000000 */
.L_x_285:
[----:B------:R-:W-:-:S08]  /*ada0*/  NOP ;  /* 0x0000000000007918 */ /* 0x000fd00000000000 */
[----:B------:R-:W0:-:S00]  /*adb0*/  USETMAXREG.DEALLOC.CTAPOOL 0x28 ;  /* 0x00000028000079c8 */ /* 0x000e0000080e0500 */
[----:B0-----:R-:W-:-:S13]  /*adc0*/  ISETP.NE.AND P0, PT, R0, RZ, PT ;  /* 0x000000ff0000720c */ /* 0x001fda0003f05270 */
[----:B------:R-:W-:Y:S05]  /*add0*/  @P0 EXIT ;  /* 0x000000000000094d */ /* 0x000fea0003800000 */
[----:B------:R-:W-:Y:S01]  /*ade0*/  LOP3.LUT P0, RZ, R6, 0xff, RZ, 0xc0, !PT ;  /* 0x000000ff06ff7812 */ /* 0x000fe2000780c0ff */
[----:B------:R-:W-:Y:S02]  /*adf0*/  IMAD.MOV.U32 R3, RZ, RZ, 0x1 ;  /* 0x00000001ff037424 */ /* 0x000fe400078e00ff */
[----:B------:R-:W-:-:S10]  /*ae00*/  IMAD.MOV.U32 R0, RZ, RZ, RZ ;  /* 0x000000ffff007224 */ /* 0x000fd400078e00ff */
[----:B------:R-:W-:Y:S05]  /*ae10*/  @!P0 BRA `(.L_x_288) ;  /* 0x0000000c00348947 */ /* 0x000fea0003800000 */
[----:B------:R-:W0:Y:S01]  /*ae20*/  LDC R0, c[0x0][0x28c] ;  /* 0x0000a300ff007b82 */ /* 0x000e220000000800 */
[----:B------:R-:W-:Y:S01]  /*ae30*/  ULDC UR5, c[0x0][0x600] ;  /* 0x0001800000057ab9 */ /* 0x000fe20000000800 */
[----:B------:R-:W-:Y:S01]  /*ae40*/  ULDC UR4, c[0x0][0xc] ;  /* 0x0000030000047ab9 */ /* 0x000fe20000000800 */
[----:B------:R-:W-:Y:S01]  /*ae50*/  UIADD3 UR16, UR5, -0x1, URZ ;  /* 0xffffffff05107890 */ /* 0x000fe2000fffe03f */
[C---:B------:R-:W-:Y:S01]  /*ae60*/  LOP3.LUT P2, RZ, R18.reuse, 0x7f, RZ, 0xc0, !PT ;  /* 0x0000007f12ff7812 */ /* 0x040fe2000784c0ff */
[----:B------:R-:W-:Y:S01]  /*ae70*/  ULDC UR6, c[0x0][0x658] ;  /* 0x0001960000067ab9 */ /* 0x000fe20000000800 */
[----:B------:R-:W-:Y:S01]  /*ae80*/  ULDC UR5, c[0x0][0x10] ;  /* 0x0000040000057ab9 */ /* 0x000fe20000000800 */
[----:B------:R-:W-:Y:S01]  /*ae90*/  UMOV UR7, 0xffffffff ;  /* 0xffffffff00077882 */ /* 0x000fe20000000000 */
[----:B------:R-:W-:Y:S01]  /*aea0*/  UMOV UR8, 0x1 ;  /* 0x0000000100087882 */ /* 0x000fe20000000000 */
[----:B------:R-:W-:Y:S01]  /*aeb0*/  UIMAD.WIDE.U32 UR4, UR4, UR5, URZ ;  /* 0x00000005040472a5 */ /* 0x000fe2000f8e003f */
[----:B------:R-:W-:Y:S01]  /*aec0*/  LOP3.LUT P0, RZ, R18, 0x1f, RZ, 0xc0, !PT ;  /* 0x0000001f12ff7812 */ /* 0x000fe2000780c0ff */
[----:B------:R-:W-:Y:S01]  /*aed0*/  USHF.L.U32 UR7, UR7, UR6, URZ ;  /* 0x0000000607077299 */ /* 0x000fe2000800063f */
[----:B------:R-:W-:Y:S01]  /*aee0*/  BSSY B0, `(.L_x_288) ;  /* 0x00000c0000007945 */ /* 0x000fe20003800000 */
[----:B------:R-:W-:Y:S01]  /*aef0*/  USHF.L.U32 UR18, UR8, UR6, URZ ;  /* 0x0000000608127299 */ /* 0x000fe2000800063f */
[----:B------:R-:W-:Y:S01]  /*af00*/  IMAD.MOV.U32 R11, RZ, RZ, 0x1 ;  /* 0x00000001ff0b7424 */ /* 0x000fe200078e00ff */
[----:B------:R-:W-:Y:S01]  /*af10*/  LOP3.LUT R18, R19, 0x2, RZ, 0xfc, !PT ;  /* 0x0000000213127812 */ /* 0x000fe200078efcff */
[----:B------:R-:W-:Y:S01]  /*af20*/  ULDC UR6, c[0x0][0x14] ;  /* 0x0000050000067ab9 */ /* 0x000fe20000000800 */
[----:B------:R-:W-:Y:S01]  /*af30*/  PLOP3.LUT P0, PT, P0, P2, PT, 0x8a, 0x0 ;  /* 0x000000000000781c */ /* 0x000fe20000705172 */
[----:B------:R-:W-:-:S02]  /*af40*/  UIMAD.WIDE.U32 UR20, UR4, UR6, URZ ;  /* 0x00000006041472a5 */ /* 0x000fc4000f8e003f */
[----:B------:R-:W-:Y:S02]  /*af50*/  UIMAD UR13, UR5, UR6, URZ ;  /* 0x00000006050d72a4 */ /* 0x000fe4000f8e023f */
[----:B------:R-:W-:Y:S01]  /*af60*/  ULOP3.LUT UR17, URZ, UR7, URZ, 0x33, !UPT ;  /* 0x000000073f117292 */ /* 0x000fe2000f8e333f */
[----:B0-----:R-:W-:Y:S01]  /*af70*/  VIADD R0, R0, 0x1f ;  /* 0x0000001f00007836 */ /* 0x001fe20000000000 */
[----:B------:R-:W-:Y:S01]  /*af80*/  UIADD3 UR13, UR21, UR13, URZ ;  /* 0x0000000d150d7290 */ /* 0x000fe2000fffe03f */
[----:B------:R-:W-:-:S03]  /*af90*/  ULDC.64 UR22, c[0x0][0x198] ;  /* 0x0000660000167ab9 */ /* 0x000fc60000000a00 */
[----:B------:R-:W-:-:S04]  /*afa0*/  SHF.R.S32.HI R3, RZ, 0x1f, R0 ;  /* 0x0000001fff037819 */ /* 0x000fc80000011400 */
[----:B------:R-:W-:Y:S01]  /*afb0*/  LEA.HI R3, R3, R0, RZ, 0x5 ;  /* 0x0000000003037211 */ /* 0x000fe200078f28ff */
[----:B------:R-:W-:-:S03]  /*afc0*/  IMAD.MOV.U32 R0, RZ, RZ, RZ ;  /* 0x000000ffff007224 */ /* 0x000fc600078e00ff */
[----:B------:R-:W-:Y:S01]  /*afd0*/  SHF.R.S32.HI R13, RZ, 0x5, R3 ;  /* 0x00000005ff0d7819 */ /* 0x000fe20000011403 */
[----:B------:R-:W-:-:S04]  /*afe0*/  IMAD.MOV.U32 R3, RZ, RZ, 0x1 ;  /* 0x00000001ff037424 */ /* 0x000fc800078e00ff */
[----:B------:R-:W-:-:S07]  /*aff0*/  VIADD R10, R13, 0x1 ;  /* 0x000000010d0a7836 */ /* 0x000fce0000000000 */
.L_x_300:
[----:B------:R-:W-:-:S03]  /*b000*/  UMOV UR4, 0xffffffff ;  /* 0xffffffff00047882 */ /* 0x000fc60000000000 */
[----:B------:R-:W-:Y:S05]  /*b010*/  BRA.DIV UR4, `(.L_x_289) ;  /* 0x0000000e04a07947 */ /* 0x000fea000b800000 */
[----:B------:R-:W-:-:S13]  /*b020*/  ELECT P6, URZ, PT ;  /* 0x00000000003f782f */ /* 0x000fda00038c0000 */
.L_x_311:
[----:B------:R-:W0:Y:S01]  /*b030*/  LDC R4, c[0x0][0x28c] ;  /* 0x0000a300ff047b82 */ /* 0x000e220000000800 */
[----:B------:R-:W-:Y:S01]  /*b040*/  BSSY B1, `(.L_x_290) ;  /* 0x0000037000017945 */ /* 0x000fe20003800000 */
[----:B0-----:R-:W-:-:S13]  /*b050*/  ISETP.LT.OR P6, PT, R4, 0x1, !P6 ;  /* 0x000000010400780c */ /* 0x001fda00077c1670 */
[----:B------:R-:W-:Y:S05]  /*b060*/  @P6 BRA `(.L_x_291) ;  /* 0x0000000000d06947 */ /* 0x000fea0003800000 */
[----:B------:R-:W-:Y:S02]  /*b070*/  IMAD.SHL.U32 R14, R9, 0x80, RZ ;  /* 0x00000080090e7824 */ /* 0x000fe400078e00ff */
[----:B------:R-:W-:Y:S02]  /*b080*/  IMAD.SHL.U32 R15, R7, 0x100, RZ ;  /* 0x00000100070f7824 */ /* 0x000fe400078e00ff */
[----:B------:R-:W-:Y:S02]  /*b090*/  IMAD.MOV.U32 R20, RZ, RZ, RZ ;  /* 0x000000ffff147224 */ /* 0x000fe400078e00ff */
[----:B------:R-:W-:Y:S02]  /*b0a0*/  IMAD.MOV.U32 R4, RZ, RZ, R10 ;  /* 0x000000ffff047224 */ /* 0x000fe400078e000a */
[----:B------:R-:W-:Y:S02]  /*b0b0*/  IMAD.MOV.U32 R5, RZ, RZ, R3 ;  /* 0x000000ffff057224 */ /* 0x000fe400078e0003 */
[----:B------:R-:W-:-:S07]  /*b0c0*/  IMAD.MOV.U32 R6, RZ, RZ, R0 ;  /* 0x000000ffff067224 */ /* 0x000fce00078e0000 */
.L_x_295:
[----:B------:R-:W0:Y:S01]  /*b0d0*/  S2R R12, SR_CgaCtaId ;  /* 0x00000000000c7919 */ /* 0x000e220000008800 */
[----:B------:R-:W-:Y:S01]  /*b0e0*/  MOV R7, 0x400 ;  /* 0x0000040000077802 */ /* 0x000fe20000000f00 */
[----:B------:R-:W1:Y:S03]  /*b0f0*/  @!P2 LDC R9, c[0x0][0x500] ;  /* 0x00014000ff09ab82 */ /* 0x000e660000000800 */
[----:B0-----:R-:W-:Y:S02]  /*b100*/  LEA R21, R12, R7, 0x18 ;  /* 0x000000070c157211 */ /* 0x001fe400078ec0ff */
[----:B------:R-:W-:-:S03]  /*b110*/  SHF.L.U32 R7, R5, 0x1f, RZ ;  /* 0x0000001f05077819 */ /* 0x000fc600000006ff */
[----:B------:R-:W-:-:S04]  /*b120*/  IMAD R12, R6, 0x8, R21 ;  /* 0x00000008060c7824 */ /* 0x000fc800078e0215 */
[----:B------:R-:W0:Y:S02]  /*b130*/  SYNCS.PHASECHK.TRANS64.TRYWAIT P1, [R12+URZ+0x20], R7 ;  /* 0x000020070c0075a7 */ /* 0x000e24000802017f */
[----:B01----:R-:W-:Y:S05]  /*b140*/  @!P1 BRA `(.L_x_292) ;  /* 0x0000000c00749947 */ /* 0x003fea0003800000 */
.L_x_312:
[----:B0-----:R-:W-:Y:S01]  /*b150*/  PRMT R7, R18, 0x9910, RZ ;  /* 0x0000991012077816 */ /* 0x001fe200000000ff */
[----:B------:R0:W-:Y:S03]  /*b160*/  @!P2 SYNCS.ARRIVE.TRANS64 RZ, [R12+URZ], R9 ;  /* 0x000000090cffa9a7 */ /* 0x0001e6000800003f */
[----:B------:R-:W-:-:S13]  /*b170*/  ISETP.NE.AND P1, PT, R7, 0x2, PT ;  /* 0x000000020700780c */ /* 0x000fda0003f25270 */
[----:B0-----:R-:W-:Y:S05]  /*b180*/  @P1 BRA `(.L_x_293) ;  /* 0x0000000000041947 */ /* 0x001fea0003800000 */
[----:B------:R-:W-:Y:S01]  /*b190*/  BPT.TRAP 0x1 ;  /* 0x000000040000795c */ /* 0x000fe20000300000 */
.L_x_293:
[----:B------:R-:W-:Y:S05]  /*b1a0*/  @P0 BRA `(.L_x_294) ;  /* 0x0000000000040947 */ /* 0x000fea0003800000 */
[----:B------:R-:W-:Y:S01]  /*b1b0*/  BPT.TRAP 0x1 ;  /* 0x000000040000795c */ /* 0x000fe20000300000 */
.L_x_294:
[--C-:B------:R-:W-:Y:S01]  /*b1c0*/  IMAD R7, R6, 0x8000, R21.reuse ;  /* 0x0000800006077824 */ /* 0x100fe200078e0215 */
[----:B------:R-:W-:Y:S01]  /*b1d0*/  R2UR UR9, R12 ;  /* 0x000000000c0972ca */ /* 0x000fe200000e0000 */
[----:B------:R-:W-:Y:S01]  /*b1e0*/  IMAD R21, R6, 0x4000, R21 ;  /* 0x0000400006157824 */ /* 0x000fe200078e0215 */
[----:B------:R-:W-:Y:S01]  /*b1f0*/  UIADD3 UR4, UP0, UR22, 0xf0, URZ ;  /* 0x000000f016047890 */ /* 0x000fe2000ff1e03f */
[----:B------:R-:W-:Y:S01]  /*b200*/  VIADD R4, R4, 0xffffffff ;  /* 0xffffffff04047836 */ /* 0x000fe20000000000 */
[----:B------:R-:W-:Y:S01]  /*b210*/  R2UR UR5, R7 ;  /* 0x00000000070572ca */ /* 0x000fe200000e0000 */
[----:B------:R-:W-:Y:S01]  /*b220*/  UIADD3 UR24, UP1, UR22, 0x1f0, URZ ;  /* 0x000001f016187890 */ /* 0x000fe2000ff3e03f */
[----:B------:R-:W-:Y:S01]  /*b230*/  R2UR UR8, R21 ;  /* 0x00000000150872ca */ /* 0x000fe200000e0000 */
[----:B------:R-:W-:Y:S01]  /*b240*/  VIADD R6, R6, 0x1 ;  /* 0x0000000106067836 */ /* 0x000fe20000000000 */
[----:B------:R-:W-:Y:S01]  /*b250*/  R2UR UR11, R15 ;  /* 0x000000000f0b72ca */ /* 0x000fe200000e0000 */
[----:B------:R-:W-:Y:S01]  /*b260*/  UIADD3.X UR25, URZ, UR23, URZ, UP1, !UPT ;  /* 0x000000173f197290 */ /* 0x000fe20008ffe43f */
[----:B------:R-:W-:Y:S01]  /*b270*/  R2UR UR10, R20 ;  /* 0x00000000140a72ca */ /* 0x000fe200000e0000 */
[----:B------:R-:W-:Y:S01]  /*b280*/  UMOV UR6, 0x0 ;  /* 0x0000000000067882 */ /* 0x000fe20000000000 */
[----:B------:R-:W-:Y:S01]  /*b290*/  R2UR UR12, R8 ;  /* 0x00000000080c72ca */ /* 0x000fe200000e0000 */
[----:B------:R-:W-:Y:S01]  /*b2a0*/  UMOV UR7, 0x10000000 ;  /* 0x1000000000077882 */ /* 0x000fe20000000000 */
[----:B------:R-:W-:Y:S01]  /*b2b0*/  R2UR UR19, R14 ;  /* 0x000000000e1372ca */ /* 0x000fe200000e0000 */
[----:B------:R-:W-:Y:S01]  /*b2c0*/  VIADD R20, R20, 0x20 ;  /* 0x0000002014147836 */ /* 0x000fe20000000000 */
[----:B------:R-:W-:Y:S01]  /*b2d0*/  ISETP.GT.AND P3, PT, R4, 0x1, PT ;  /* 0x000000010400780c */ /* 0x000fe20003f64270 */
[----:B------:R-:W-:Y:S01]  /*b2e0*/  UIADD3 UR14, UR5, 0x100, URZ ;  /* 0x00000100050e7890 */ /* 0x000fe2000fffe03f */
[----:B------:R-:W-:Y:S01]  /*b2f0*/  ISETP.NE.AND P1, PT, R6, 0x4, PT ;  /* 0x000000040600780c */ /* 0x000fe20003f25270 */
[----:B------:R-:W-:-:S02]  /*b300*/  UIADD3.X UR5, URZ, UR23, URZ, UP0, !UPT ;  /* 0x000000173f057290 */ /* 0x000fc400087fe43f */
[----:B------:R-:W-:Y:S01]  /*b310*/  UIADD3 UR15, UR8, 0x20100, URZ ;  /* 0x00020100080f7890 */ /* 0x000fe2000fffe03f */
[----:B------:R-:W-:Y:S02]  /*b320*/  SEL R12, RZ, 0x1, P1 ;  /* 0x00000001ff0c7807 */ /* 0x000fe40000800000 */
[----:B------:R-:W-:Y:S01]  /*b330*/  UMOV UR8, UR14 ;  /* 0x0000000e00087c82 */ /* 0x000fe20008000000 */
[----:B------:R-:W-:Y:S02]  /*b340*/  SEL R6, R6, RZ, P1 ;  /* 0x000000ff06067207 */ /* 0x000fe40000800000 */
[----:B------:R-:W-:Y:S01]  /*b350*/  LOP3.LUT R5, R5, R12, RZ, 0x3c, !PT ;  /* 0x0000000c05057212 */ /* 0x000fe200078e3cff */
[----:B------:R0:W-:Y:S02]  /*b360*/  UTMALDG.3D [UR8], [UR4], desc[UR6] ;  /* 0x00000608040075b4 */ /* 0x0001e40008011000 */
[----:B0-----:R-:W-:Y:S01]  /*b370*/  UMOV UR8, UR15 ;  /* 0x0000000f00087c82 */ /* 0x001fe20008000000 */
[----:B------:R-:W-:-:S02]  /*b380*/  UMOV UR11, UR19 ;  /* 0x00000013000b7c82 */ /* 0x000fc40008000000 */
[----:B------:R0:W-:Y:S02]  /*b390*/  UTMALDG.3D [UR8], [UR24], desc[UR6] ;  /* 0x00000608180075b4 */ /* 0x0001e40008011000 */
[----:B0-----:R-:W-:Y:S05]  /*b3a0*/  @P3 BRA `(.L_x_295) ;  /* 0xfffffffc00483947 */ /* 0x001fea000383ffff */
.L_x_291:
[----:B------:R-:W-:Y:S05]  /*b3b0*/  BSYNC B1 ;  /* 0x0000000000017941 */ /* 0x000fea0003800000 */
.L_x_290:
[----:B------:R-:W-:Y:S01]  /*b3c0*/  LOP3.LUT P3, RZ, R11, 0xff, RZ, 0xc0, !PT ;  /* 0x000000ff0bff7812 */ /* 0x000fe2000786c0ff */
[----:B------:R-:W-:Y:S01]  /*b3d0*/  IMAD.IADD R0, R13, 0x1, R0 ;  /* 0x000000010d007824 */ /* 0x000fe200078e0200 */
[----:B------:R-:W-:Y:S01]  /*b3e0*/  IADD3 R16, P4, R16, UR20, RZ ;  /* 0x0000001410107c10 */ /* 0x000fe2000ff9e0ff */
[----:B------:R-:W-:Y:S01]  /*b3f0*/  ULDC.64 UR4, c[0x0][0x650] ;  /* 0x0001940000047ab9 */ /* 0x000fe20000000a00 */
[----:B------:R-:W-:Y:S01]  /*b400*/  BSSY B1, `(.L_x_296) ;  /* 0x000006b000017945 */ /* 0x000fe20003800000 */
[----:B------:R-:W-:Y:S01]  /*b410*/  IMAD.MOV.U32 R7, RZ, RZ, -0x1 ;  /* 0xffffffffff077424 */ /* 0x000fe200078e00ff */
[----:B------:R-:W-:Y:S01]  /*b420*/  SHF.R.U32.HI R4, RZ, 0x2, R0 ;  /* 0x00000002ff047819 */ /* 0x000fe20000011600 */
[----:B------:R-:W-:Y:S01]  /*b430*/  IMAD.MOV.U32 R9, RZ, RZ, -0x1 ;  /* 0xffffffffff097424 */ /* 0x000fe200078e00ff */
[----:B------:R-:W-:Y:S01]  /*b440*/  ISETP.GT.U32.AND P1, PT, R0, 0x3, PT ;  /* 0x000000030000780c */ /* 0x000fe20003f24070 */
[----:B------:R-:W-:Y:S01]  /*b450*/  IMAD.MOV.U32 R8, RZ, RZ, -0x1 ;  /* 0xffffffffff087424 */ /* 0x000fe200078e00ff */
[----:B------:R-:W-:-:S02]  /*b460*/  LOP3.LUT R4, R4, 0x1, RZ, 0xc0, !PT ;  /* 0x0000000104047812 */ /* 0x000fc400078ec0ff */
[----:B------:R-:W-:Y:S01]  /*b470*/  ISETP.LT.U32.AND P1, PT, R13, 0x4, P1 ;  /* 0x000000040d00780c */ /* 0x000fe20000f21070 */
[----:B------:R-:W0:Y:S01]  /*b480*/  @P3 S2R R6, SR_CgaCtaId ;  /* 0x0000000000063919 */ /* 0x000e220000008800 */
[----:B------:R-:W-:Y:S02]  /*b490*/  @P3 MOV R5, 0x400 ;  /* 0x0000040000053802 */ /* 0x000fe40000000f00 */
[----:B------:R-:W-:Y:S02]  /*b4a0*/  IADD3.X R17, R17, UR13, RZ, P4, !PT ;  /* 0x0000000d11117c10 */ /* 0x000fe4000a7fe4ff */
[----:B------:R-:W-:Y:S02]  /*b4b0*/  ISETP.GE.U32.AND P4, PT, R16, UR4, PT ;  /* 0x0000000410007c0c */ /* 0x000fe4000bf86070 */
[----:B------:R-:W-:Y:S02]  /*b4c0*/  LOP3.LUT R0, R0, 0x3, RZ, 0xc0, !PT ;  /* 0x0000000300007812 */ /* 0x000fe400078ec0ff */
[----:B------:R-:W-:-:S02]  /*b4d0*/  PRMT R11, RZ, 0x7610, R11 ;  /* 0x00007610ff0b7816 */ /* 0x000fc4000000000b */
[----:B0-----:R-:W-:-:S04]  /*b4e0*/  @P3 LEA R5, R6, R5, 0x18 ;  /* 0x0000000506053211 */ /* 0x001fc800078ec0ff */
[----:B------:R0:W-:Y:S01]  /*b4f0*/  @P3 SYNCS.ARRIVE.TRANS64.A1T0 RZ, [R5+URZ+0x58], RZ ;  /* 0x000058ff05ff39a7 */ /* 0x0001e2000810003f */
[----:B------:R-:W-:Y:S02]  /*b500*/  ISETP.NE.U32.AND P3, PT, R4, 0x1, PT ;  /* 0x000000010400780c */ /* 0x000fe40003f65070 */
[----:B------:R-:W-:Y:S02]  /*b510*/  SEL R4, RZ, 0x1, !P1 ;  /* 0x00000001ff047807 */ /* 0x000fe40004800000 */
[----:B------:R-:W-:Y:S02]  /*b520*/  ISETP.GE.U32.AND.EX P1, PT, R17, UR5, PT, P4 ;  /* 0x0000000511007c0c */ /* 0x000fe4000bf26140 */
[----:B------:R-:W-:-:S04]  /*b530*/  ISETP.GT.U32.AND P3, PT, R13, 0x3, !P3 ;  /* 0x000000030d00780c */ /* 0x000fc80005f64070 */
[----:B0-----:R-:W-:-:S04]  /*b540*/  SEL R5, RZ, 0x1, !P3 ;  /* 0x00000001ff057807 */ /* 0x001fc80005800000 */
[--C-:B------:R-:W-:Y:S02]  /*b550*/  LOP3.LUT R3, R5, R3, R4.reuse, 0x96, !PT ;  /* 0x0000000305037212 */ /* 0x100fe400078e9604 */
[----:B------:R-:W-:Y:S01]  /*b560*/  PRMT R4, RZ, 0x7610, R4 ;  /* 0x00007610ff047816 */ /* 0x000fe20000000004 */
[----:B------:R-:W-:Y:S06]  /*b570*/  @P1 BRA `(.L_x_297) ;  /* 0x00000004004c1947 */ /* 0x000fec0003800000 */
[----:B------:R-:W-:Y:S01]  /*b580*/  ULDC.64 UR4, c[0x0][0x628] ;  /* 0x00018a0000047ab9 */ /* 0x000fe20000000a00 */
[----:B------:R-:W0:Y:S01]  /*b590*/  S2R R14, SR_CTAID.X ;  /* 0x00000000000e7919 */ /* 0x000e220000002500 */
[----:B------:R-:W-:Y:S01]  /*b5a0*/  ISETP.NE.U32.AND P1, PT, RZ, UR4, PT ;  /* 0x00000004ff007c0c */ /* 0x000fe2000bf25070 */
[----:B------:R-:W-:Y:S01]  /*b5b0*/  ULDC UR7, c[0x0][0x630] ;  /* 0x00018c0000077ab9 */ /* 0x000fe20000000800 */
[----:B------:R-:W-:Y:S01]  /*b5c0*/  IMAD.MOV.U32 R4, RZ, RZ, R16 ;  /* 0x000000ffff047224 */ /* 0x000fe200078e0010 */
[----:B------:R-:W1:Y:S01]  /*b5d0*/  S2R R12, SR_CTAID.Y ;  /* 0x00000000000c7919 */ /* 0x000e620000002600 */
[----:B------:R-:W-:Y:S01]  /*b5e0*/  ISETP.NE.AND.EX P1, PT, RZ, UR5, PT, P1 ;  /* 0x00000005ff007c0c */ /* 0x000fe2000bf25310 */
[----:B------:R-:W-:-:S12]  /*b5f0*/  IMAD.MOV.U32 R5, RZ, RZ, R17 ;  /* 0x000000ffff057224 */ /* 0x000fd800078e0011 */
[----:B------:R-:W-:Y:S05]  /*b600*/  @!P1 BRA `(.L_x_298) ;  /* 0x0000000000289947 */ /* 0x000fea0003800000 */
[----:B------:R-:W-:Y:S02]  /*b610*/  ULDC UR6, c[0x0][0x634] ;  /* 0x00018d0000067ab9 */ /* 0x000fe40000000800 */
[----:B------:R-:W-:-:S05]  /*b620*/  IADD3 R9, P1, R16, UR6, RZ ;  /* 0x0000000610097c10 */ /* 0x000fca000ff3e0ff */
[----:B------:R-:W-:-:S04]  /*b630*/  IMAD.X R15, RZ, RZ, R17, P1 ;  /* 0x000000ffff0f7224 */ /* 0x000fc800008e0611 */
[----:B------:R-:W-:-:S04]  /*b640*/  IMAD.WIDE.U32 R6, R15, UR4, RZ ;  /* 0x000000040f067c25 */ /* 0x000fc8000f8e00ff */
[----:B------:R-:W-:-:S04]  /*b650*/  IMAD.WIDE.U32 R6, P1, R9, UR5, R6 ;  /* 0x0000000509067c25 */ /* 0x000fc8000f820006 */
[----:B------:R-:W-:-:S04]  /*b660*/  IMAD.WIDE.U32 R8, R9, UR4, RZ ;  /* 0x0000000409087c25 */ /* 0x000fc8000f8e00ff */
[----:B------:R-:W-:Y:S01]  /*b670*/  IMAD.X R5, RZ, RZ, RZ, P1 ;  /* 0x000000ffff057224 */ /* 0x000fe200008e06ff */
[----:B------:R-:W-:Y:S01]  /*b680*/  IADD3 RZ, P1, R9, R6, RZ ;  /* 0x0000000609ff7210 */ /* 0x000fe20007f3e0ff */
[----:B------:R-:W-:-:S04]  /*b690*/  IMAD.MOV.U32 R4, RZ, RZ, R7 ;  /* 0x000000ffff047224 */ /* 0x000fc800078e0007 */
[----:B------:R-:W-:-:S08]  /*b6a0*/  IMAD.WIDE.U32.X R4, R15, UR5, R4, P1 ;  /* 0x000000050f047c25 */ /* 0x000fd000088e0404 */
.L_x_298:
[--C-:B------:R-:W-:Y:S01]  /*b6b0*/  SHF.R.U64 R8, R4, UR7, R5.reuse ;  /* 0x0000000704087c19 */ /* 0x100fe20008001205 */
[----:B------:R-:W-:Y:S01]  /*b6c0*/  ULDC.64 UR4, c[0x0][0x620] ;  /* 0x0001880000047ab9 */ /* 0x000fe20000000a00 */
[----:B------:R-:W-:Y:S01]  /*b6d0*/  SHF.R.U32.HI R4, RZ, UR7, R5 ;  /* 0x00000007ff047c19 */ /* 0x000fe20008011605 */
[----:B------:R-:W2:Y:S01]  /*b6e0*/  LDC R25, c[0x0][0x144] ;  /* 0x00005100ff197b82 */ /* 0x000ea20000000800 */
[----:B------:R-:W-:Y:S01]  /*b6f0*/  IADD3 R7, P1, RZ, -R8, RZ ;  /* 0x80000008ff077210 */ /* 0x000fe20007f3e0ff */
[----:B------:R-:W-:Y:S01]  /*b700*/  ULDC.64 UR8, c[0x0][0x640] ;  /* 0x0001900000087ab9 */ /* 0x000fe20000000a00 */
[----:B0-----:R-:W-:Y:S01]  /*b710*/  I2FP.F32.U32 R9, R14 ;  /* 0x0000000e00097245 */ /* 0x001fe20000201000 */
[----:B------:R-:W-:Y:S02]  /*b720*/  ULDC UR6, c[0x0][0x608] ;  /* 0x0001820000067ab9 */ /* 0x000fe40000000800 */
[----:B------:R-:W-:Y:S01]  /*b730*/  IMAD.X R4, RZ, RZ, ~R4, P1 ;  /* 0x000000ffff047224 */ /* 0x000fe200008e0e04 */
[----:B------:R-:W-:Y:S01]  /*b740*/  ISETP.NE.U32.AND P1, PT, RZ, UR8, PT ;  /* 0x00000008ff007c0c */ /* 0x000fe2000bf25070 */
[----:B------:R-:W0:Y:S02]  /*b750*/  LDC R21, c[0x0][0x148] ;  /* 0x00005200ff157b82 */ /* 0x000e240000000800 */
[----:B------:R-:W-:Y:S01]  /*b760*/  IMAD R6, R4, UR4, RZ ;  /* 0x0000000404067c24 */ /* 0x000fe2000f8e02ff */
[----:B------:R-:W-:Y:S01]  /*b770*/  ISETP.NE.AND.EX P1, PT, RZ, UR9, PT, P1 ;  /* 0x00000009ff007c0c */ /* 0x000fe2000bf25310 */
[----:B------:R-:W-:Y:S01]  /*b780*/  IMAD.WIDE.U32 R4, R7, UR4, R16 ;  /* 0x0000000407047c25 */ /* 0x000fe2000f8e0010 */
[----:B------:R-:W-:-:S03]  /*b790*/  ULDC UR4, c[0x0][0x150] ;  /* 0x0000540000047ab9 */ /* 0x000fc60000000800 */
[----:B------:R-:W-:Y:S02]  /*b7a0*/  IMAD R7, R7, UR5, R6 ;  /* 0x0000000507077c24 */ /* 0x000fe4000f8e0206 */
[----:B------:R-:W-:Y:S01]  /*b7b0*/  FMUL R6, R9, UR4 ;  /* 0x0000000409067c20 */ /* 0x000fe20008400000 */
[----:B------:R-:W-:Y:S01]  /*b7c0*/  ULDC UR4, c[0x0][0x618] ;  /* 0x0001860000047ab9 */ /* 0x000fe20000000800 */
[----:B------:R-:W-:Y:S01]  /*b7d0*/  ULDC UR5, c[0x0][0x154] ;  /* 0x0000550000057ab9 */ /* 0x000fe20000000800 */
[----:B------:R-:W-:-:S03]  /*b7e0*/  IMAD.IADD R5, R5, 0x1, R7 ;  /* 0x0000000105057824 */ /* 0x000fc600078e0207 */
[----:B------:R-:W3:Y:S02]  /*b7f0*/  F2I.U32.TRUNC.NTZ R6, R6 ;  /* 0x0000000600067305 */ /* 0x000ee4000020f000 */
[----:B------:R-:W-:Y:S02]  /*b800*/  SHF.R.U64 R9, R4, UR4, R5 ;  /* 0x0000000404097c19 */ /* 0x000fe40008001205 */
[----:B-1----:R-:W-:-:S05]  /*b810*/  I2FP.F32.U32 R4, R12 ;  /* 0x0000000c00047245 */ /* 0x002fca0000201000 */
[----:B------:R-:W-:Y:S01]  /*b820*/  FMUL R22, R4, UR5 ;  /* 0x0000000504167c20 */ /* 0x000fe20008400000 */
[----:B------:R-:W-:Y:S01]  /*b830*/  SHF.R.U32.HI R4, RZ, UR4, R5 ;  /* 0x00000004ff047c19 */ /* 0x000fe20008011605 */
[----:B------:R-:W-:-:S03]  /*b840*/  ULDC UR4, c[0x0][0x658] ;  /* 0x0001960000047ab9 */ /* 0x000fc60000000800 */
[--C-:B------:R-:W-:Y:S01]  /*b850*/  SHF.R.U64 R20, R9, UR6, R4.reuse ;  /* 0x0000000609147c19 */ /* 0x100fe20008001204 */
[----:B------:R-:W1:Y:S01]  /*b860*/  F2I.U32.TRUNC.NTZ R22, R22 ;  /* 0x0000001600167305 */ /* 0x000e62000020f000 */
[----:B------:R-:W-:Y:S01]  /*b870*/  SHF.R.U32.HI R5, RZ, UR6, R4 ;  /* 0x00000006ff057c19 */ /* 0x000fe20008011604 */
[----:B---3--:R-:W-:-:S03]  /*b880*/  IMAD.MOV R6, RZ, RZ, -R6 ;  /* 0x000000ffff067224 */ /* 0x008fc600078e0a06 */
[--C-:B------:R-:W-:Y:S01]  /*b890*/  SHF.R.U64 R15, R20, UR4, R5.reuse ;  /* 0x00000004140f7c19 */ /* 0x100fe20008001205 */
[----:B--2---:R-:W-:Y:S01]  /*b8a0*/  IMAD R14, R25, R6, R14 ;  /* 0x00000006190e7224 */ /* 0x004fe200078e020e */
[----:B------:R-:W-:-:S03]  /*b8b0*/  SHF.R.U32.HI R23, RZ, UR4, R5 ;  /* 0x00000004ff177c19 */ /* 0x000fc60008011605 */
[----:B------:R-:W-:Y:S02]  /*b8c0*/  IMAD.MOV.U32 R4, RZ, RZ, R15 ;  /* 0x000000ffff047224 */ /* 0x000fe400078e000f */
[----:B------:R-:W-:Y:S01]  /*b8d0*/  IMAD.MOV.U32 R5, RZ, RZ, R23 ;  /* 0x000000ffff057224 */ /* 0x000fe200078e0017 */
[----:B-1----:R-:W-:Y:S06]  /*b8e0*/  @!P1 BRA `(.L_x_299) ;  /* 0x0000000000289947 */ /* 0x002fec0003800000 */
[----:B------:R-:W-:Y:S02]  /*b8f0*/  ULDC UR4, c[0x0][0x64c] ;  /* 0x0001930000047ab9 */ /* 0x000fe40000000800 */
[----:B------:R-:W-:-:S05]  /*b900*/  IADD3 R5, P1, R15, UR4, RZ ;  /* 0x000000040f057c10 */ /* 0x000fca000ff3e0ff */
[----:B------:R-:W-:-:S04]  /*b910*/  IMAD.X R23, RZ, RZ, R23, P1 ;  /* 0x000000ffff177224 */ /* 0x000fc800008e0617 */
[----:B------:R-:W-:-:S04]  /*b920*/  IMAD.WIDE.U32 R6, R23, UR8, RZ ;  /* 0x0000000817067c25 */ /* 0x000fc8000f8e00ff */
[----:B------:R-:W-:-:S04]  /*b930*/  IMAD.WIDE.U32 R6, P1, R5, UR9, R6 ;  /* 0x0000000905067c25 */ /* 0x000fc8000f820006 */
[----:B------:R-:W-:-:S04]  /*b940*/  IMAD.WIDE.U32 R4, R5, UR8, RZ ;  /* 0x0000000805047c25 */ /* 0x000fc8000f8e00ff */
[----:B------:R-:W-:Y:S01]  /*b950*/  IMAD.MOV.U32 R4, RZ, RZ, R7 ;  /* 0x000000ffff047224 */ /* 0x000fe200078e0007 */
[----:B------:R-:W-:Y:S01]  /*b960*/  IADD3 RZ, P3, R5, R6, RZ ;  /* 0x0000000605ff7210 */ /* 0x000fe20007f7e0ff */
[----:B------:R-:W-:-:S04]  /*b970*/  IMAD.X R5, RZ, RZ, RZ, P1 ;  /* 0x000000ffff057224 */ /* 0x000fc800008e06ff */
[----:B------:R-:W-:-:S08]  /*b980*/  IMAD.WIDE.U32.X R4, R23, UR9, R4, P3 ;  /* 0x0000000917047c25 */ /* 0x000fd000098e0404 */
.L_x_299:
[----:B------:R-:W-:Y:S01]  /*b990*/  ISETP.NE.AND P1, PT, R2, 0x1, PT ;  /* 0x000000010200780c */ /* 0x000fe20003f25270 */
[----:B------:R-:W-:Y:S01]  /*b9a0*/  ULDC UR4, c[0x0][0x648] ;  /* 0x0001920000047ab9 */ /* 0x000fe20000000800 */
[----:B------:R-:W-:Y:S01]  /*b9b0*/  LOP3.LUT R20, R20, UR17, RZ, 0xc0, !PT ;  /* 0x0000001114147c12 */ /* 0x000fe2000f8ec0ff */
[----:B------:R-:W-:Y:S01]  /*b9c0*/  IMAD.MOV R22, RZ, RZ, -R22 ;  /* 0x000000ffff167224 */ /* 0x000fe200078e0a16 */
[----:B------:R-:W-:Y:S01]  /*b9d0*/  SHF.R.U64 R5, R4, UR4, R5 ;  /* 0x0000000404057c19 */ /* 0x000fe20008001205 */
[----:B------:R-:W-:Y:S01]  /*b9e0*/  ULDC UR4, c[0x0][0x638] ;  /* 0x00018e0000047ab9 */ /* 0x000fe20000000800 */
[----:B------:R-:W-:Y:S01]  /*b9f0*/  LOP3.LUT R6, R9, UR16, RZ, 0xc0, !PT ;  /* 0x0000001009067c12 */ /* 0x000fe2000f8ec0ff */
[----:B------:R-:W-:Y:S02]  /*ba00*/  ULDC UR5, c[0x0][0x610] ;  /* 0x0001840000057ab9 */ /* 0x000fe40000000800 */
[----:B------:R-:W-:Y:S02]  /*ba10*/  IMAD.MOV R4, RZ, RZ, -R5 ;  /* 0x000000ffff047224 */ /* 0x000fe400078e0a05 */
[----:B------:R-:W-:-:S02]  /*ba20*/  IMAD R5, R5, UR18, R20 ;  /* 0x0000001205057c24 */ /* 0x000fc4000f8e0214 */
[----:B0-----:R-:W-:Y:S02]  /*ba30*/  @P1 IMAD R14, R21, R22, R12 ;  /* 0x00000016150e1224 */ /* 0x001fe400078e020c */
[----:B------:R-:W-:Y:S01]  /*ba40*/  IMAD R15, R4, UR4, R15 ;  /* 0x00000004040f7c24 */ /* 0x000fe2000f8e020f */
[----:B------:R-:W-:Y:S01]  /*ba50*/  ULDC UR4, c[0x0][0x600] ;  /* 0x0001800000047ab9 */ /* 0x000fe20000000800 */
[----:B------:R-:W-:Y:S02]  /*ba60*/  IMAD R14, R5, UR5, R14 ;  /* 0x00000005050e7c24 */ /* 0x000fe4000f8e020e */
[----:B------:R-:W-:Y:S02]  /*ba70*/  IMAD R15, R15, UR4, R6 ;  /* 0x000000040f0f7c24 */ /* 0x000fe4000f8e0206 */
[----:B------:R-:W-:-:S03]  /*ba80*/  IMAD.MOV.U32 R4, RZ, RZ, 0x1 ;  /* 0x00000001ff047424 */ /* 0x000fc600078e00ff */
[----:B------:R-:W-:Y:S02]  /*ba90*/  SEL R9, R15, R14, !P1 ;  /* 0x0000000e0f097207 */ /* 0x000fe40004800000 */
[----:B------:R-:W-:-:S07]  /*baa0*/  SEL R7, R14, R15, !P1 ;  /* 0x0000000f0e077207 */ /* 0x000fce0004800000 */
.L_x_297:
[----:B------:R-:W-:Y:S05]  /*bab0*/  BSYNC B1 ;  /* 0x0000000000017941 */ /* 0x000fea0003800000 */
.L_x_296:
[----:B------:R-:W-:-:S13]  /*bac0*/  LOP3.LUT P1, RZ, R4, 0xff, RZ, 0xc0, !PT ;  /* 0x000000ff04ff7812 */ /* 0x000fda000782c0ff */
[----:B------:R-:W-:Y:S05]  /*bad0*/  @P1 BRA `(.L_x_300) ;  /* 0xfffffff400481947 */ /* 0x000fea000383ffff */
[----:B------:R-:W-:Y:S05]  /*bae0*/  BSYNC B0 ;  /* 0x0000000000007941 */ /* 0x000fea0003800000 */
.L_x_288:
[----:B------:R-:W-:-:S03]  /*baf0*/  UMOV UR4, 0xffffffff ;  /* 0xffffffff00047882 */ /* 0x000fc60000000000 */
[----:B------:R-:W-:Y:S05]  /*bb00*/  BRA.DIV UR4, `(.L_x_301) ;  /* 0x0000000604187947 */ /* 0x000fea000b800000 */
[----:B------:R-:W-:-:S13]  /*bb10*/  ELECT P6, URZ, PT ;  /* 0x00000000003f782f */ /* 0x000fda00038c0000 */
.L_x_315:
[----:B------:R-:W-:Y:S04]  /*bb20*/  BSSY B0, `(.L_x_302) ;  /* 0x000002b000007945 */ /* 0x000fe80003800000 */
[----:B------:R-:W-:Y:S05]  /*bb30*/  @!P6 BRA `(.L_x_303) ;  /* 0x0000000000a4e947 */ /* 0x000fea0003800000 */
[----:B------:R-:W-:-:S04]  /*bb40*/  LOP3.LUT R19, R19, 0x2, RZ, 0xfc, !PT ;  /* 0x0000000213137812 */ /* 0x000fc800078efcff */
[----:B------:R-:W-:-:S13]  /*bb50*/  ISETP.NE.AND P0, PT, R19, 0x3, PT ;  /* 0x000000031300780c */ /* 0x000fda0003f05270 */
[----:B------:R-:W-:Y:S05]  /*bb60*/  @!P0 BRA `(.L_x_304) ;  /* 0x0000000000048947 */ /* 0x000fea0003800000 */
[----:B------:R-:W-:Y:S01]  /*bb70*/  BPT.TRAP 0x1 ;  /* 0x000000040000795c */ /* 0x000fe20000300000 */
.L_x_304:
[----:B------:R-:W0:Y:S01]  /*bb80*/  S2R R5, SR_CgaCtaId ;  /* 0x0000000000057919 */ /* 0x000e220000008800 */
[----:B------:R-:W-:Y:S02]  /*bb90*/  MOV R2, 0x400 ;  /* 0x0000040000027802 */ /* 0x000fe40000000f00 */
[----:B------:R-:W-:Y:S02]  /*bba0*/  SHF.L.U32 R4, R3, 0x1f, RZ ;  /* 0x0000001f03047819 */ /* 0x000fe400000006ff */
[----:B0-----:R-:W-:-:S05]  /*bbb0*/  LEA R5, R5, R2, 0x18 ;  /* 0x0000000205057211 */ /* 0x001fca00078ec0ff */
[----:B------:R-:W-:-:S04]  /*bbc0*/  VIADD R5, R5, 0x20 ;  /* 0x0000002005057836 */ /* 0x000fc80000000000 */
[C---:B------:R-:W-:Y:S02]  /*bbd0*/  IMAD R7, R0.reuse, 0x8, R5 ;  /* 0x0000000800077824 */ /* 0x040fe400078e0205 */
[----:B------:R-:W-:Y:S02]  /*bbe0*/  VIADD R0, R0, 0x1 ;  /* 0x0000000100007836 */ /* 0x000fe40000000000 */
[----:B------:R-:W0:Y:S03]  /*bbf0*/  SYNCS.PHASECHK.TRANS64.TRYWAIT P0, [R7+URZ], R4 ;  /* 0x00000004070075a7 */ /* 0x000e26000800017f */
[----:B------:R-:W-:-:S04]  /*bc00*/  ISETP.NE.AND P1, PT, R0, 0x4, PT ;  /* 0x000000040000780c */ /* 0x000fc80003f25270 */
[----:B------:R-:W-:Y:S02]  /*bc10*/  SEL R2, RZ, 0x1, P1 ;  /* 0x00000001ff027807 */ /* 0x000fe40000800000 */
[----:B------:R-:W-:Y:S02]  /*bc20*/  SEL R0, R0, RZ, P1 ;  /* 0x000000ff00007207 */ /* 0x000fe40000800000 */
[----:B------:R-:W-:-:S03]  /*bc30*/  LOP3.LUT R9, R3, R2, RZ, 0x3c, !PT ;  /* 0x0000000203097212 */ /* 0x000fc600078e3cff */
[----:B------:R-:W-:Y:S01]  /*bc40*/  IMAD R6, R0, 0x8, R5 ;  /* 0x0000000800067824 */ /* 0x000fe200078e0205 */
[----:B------:R-:W-:Y:S01]  /*bc50*/  SHF.L.U32 R3, R9, 0x1f, RZ ;  /* 0x0000001f09037819 */ /* 0x000fe200000006ff */
[----:B0-----:R-:W-:Y:S06]  /*bc60*/  @!P0 BRA `(.L_x_305) ;  /* 0x0000000000e08947 */ /* 0x001fec0003800000 */
.L_x_316:
[----:B------:R-:W1:Y:S01]  /*bc70*/  SYNCS.PHASECHK.TRANS64.TRYWAIT P0, [R6+URZ], R3 ;  /* 0x00000003060075a7 */ /* 0x000e62000800017f */
[----:B------:R-:W-:-:S05]  /*bc80*/  VIADD R0, R0, 0x1 ;  /* 0x0000000100007836 */ /* 0x000fca0000000000 */
[----:B------:R-:W-:-:S04]  /*bc90*/  ISETP.NE.AND P1, PT, R0, 0x4, PT ;  /* 0x000000040000780c */ /* 0x000fc80003f25270 */
[----:B------:R-:W-:Y:S02]  /*bca0*/  SEL R2, RZ, 0x1, P1 ;  /* 0x00000001ff027807 */ /* 0x000fe40000800000 */
[----:B------:R-:W-:Y:S02]  /*bcb0*/  SEL R0, R0, RZ, P1 ;  /* 0x000000ff00007207 */ /* 0x000fe40000800000 */
[----:B------:R-:W-:-:S03]  /*bcc0*/  LOP3.LUT R9, R9, R2, RZ, 0x3c, !PT ;  /* 0x0000000209097212 */ /* 0x000fc600078e3cff */
[----:B0-----:R-:W-:Y:S01]  /*bcd0*/  IMAD R7, R0, 0x8, R5 ;  /* 0x0000000800077824 */ /* 0x001fe200078e0205 */
[----:B------:R-:W-:Y:S01]  /*bce0*/  SHF.L.U32 R4, R9, 0x1f, RZ ;  /* 0x0000001f09047819 */ /* 0x000fe200000006ff */
[----:B-1----:R-:W-:Y:S06]  /*bcf0*/  @!P0 BRA `(.L_x_306) ;  /* 0x0000000000d08947 */ /* 0x002fec0003800000 */
.L_x_317:
[----:B------:R-:W1:Y:S01]  /*bd00*/  SYNCS.PHASECHK.TRANS64.TRYWAIT P0, [R7+URZ], R4 ;  /* 0x00000004070075a7 */ /* 0x000e62000800017f */
[----:B------:R-:W-:-:S05]  /*bd10*/  VIADD R0, R0, 0x1 ;  /* 0x0000000100007836 */ /* 0x000fca0000000000 */
[----:B------:R-:W-:-:S04]  /*bd20*/  ISETP.NE.AND P1, PT, R0, 0x4, PT ;  /* 0x000000040000780c */ /* 0x000fc80003f25270 */
[----:B------:R-:W-:Y:S02]  /*bd30*/  SEL R2, RZ, 0x1, P1 ;  /* 0x00000001ff027807 */ /* 0x000fe40000800000 */
[----:B------:R-:W-:Y:S02]  /*bd40*/  SEL R0, R0, RZ, P1 ;  /* 0x000000ff00007207 */ /* 0x000fe40000800000 */
[----:B------:R-:W-:Y:S01]  /*bd50*/  LOP3.LUT R2, R9, R2, RZ, 0x3c, !PT ;  /* 0x0000000209027212 */ /* 0x000fe200078e3cff */
[----:B-1----:R-:W-:Y:S06]  /*bd60*/  @!P0 BRA `(.L_x_307) ;  /* 0x0000000000c88947 */ /* 0x002fec0003800000 */
.L_x_318:
[----:B------:R-:W-:Y:S01]  /*bd70*/  IMAD R5, R0, 0x8, R5 ;  /* 0x0000000800057824 */ /* 0x000fe200078e0205 */
[----:B------:R-:W-:-:S07]  /*bd80*/  SHF.L.U32 R0, R2, 0x1f, RZ ;  /* 0x0000001f02007819 */ /* 0x000fce00000006ff */
.L_x_308:
[----:B--2---:R2:W3:Y:S02]  /*bd90*/  SYNCS.PHASECHK.TRANS64.TRYWAIT P0, [R5+URZ], R0 ;  /* 0x00000000050075a7 */ /* 0x0044e4000800017f */
[----:B---3--:R-:W-:Y:S05]  /*bda0*/  @!P0 NANOSLEEP.SYNCS 0x989680 ;  /* 0x009896800000895d */ /* 0x008fea0003900000 */
[----:B------:R-:W3:Y:S02]  /*bdb0*/  @!P0 SYNCS.PHASECHK.TRANS64 P0, [R5+URZ], R0 ;  /* 0x00000000050085a7 */ /* 0x000ee4000800007f */
[----:B---3--:R-:W-:Y:S05]  /*bdc0*/  @!P0 BRA `(.L_x_308) ;  /* 0xfffffffc00f08947 */ /* 0x008fea000383ffff */
.L_x_303:
[----:B------:R-:W-:Y:S05]  /*bdd0*/  BSYNC B0 ;  /* 0x0000000000007941 */ /* 0x000fea0003800000 */
.L_x_302:
[----:B------:R-:W-:Y:S05]  /*bde0*/  EXIT ;  /* 0x000000000000794d */ /* 0x000fea0003800000 */
.L_x_17:
[----:B---3--:R3:W4:Y:S02]  /*bdf0*/  SYNCS.PHASECHK.TRANS64.TRYWAIT P1, [R3+URZ], R0 ;  /* 0x00000000030075a7 */ /* 0x008724000802017f */
[----:B----4-:R-:W-:Y:S05]  /*be00*/  @!P1 NANOSLEEP.SYNCS 0x989680 ;  /* 0x009896800000995d */ /* 0x010fea0003900000 */
[----:B------:R-:W4:Y:S02]  /*be10*/  @!P1 SYNCS.PHASECHK.TRANS64 P1, [R3+URZ], R0 ;  /* 0x00000000030095a7 */ /* 0x000f24000802007f */
[----:B----4-:R-:W-:Y:S05]  /*be20*/  @!P1 BRA `(.L_x_17) ;  /* 0xfffffffc00f09947 */ /* 0x010fea000383ffff */
[----:B------:R-:W-:Y:S05]  /*be30*/  BRA `(.L_x_16) ;  /* 0xffffff5000f47947 */ /* 0x000fea000383ffff */
.L_x_22:
[----:B-1----:R-:W-:-:S04]  /*be40*/  IMAD.U32 R4, RZ, RZ, UR8 ;  /* 0x00000008ff047e24 */ /* 0x002fc8000f8e00ff */
[----:B------:R1:W2:Y:S03]  /*be50*/  SYNCS.PHASECHK.TRANS64.TRYWAIT P1, [R4+URZ], R3 ;  /* 0x00000003040075a7 */ /* 0x0002a6000802017f */
[----:B--2---:R-:W-:Y:S05]  /*be60*/  @!P1 NANOSLEEP.SYNCS 0x989680 ;  /* 0x009896800000995d */ /* 0x004fea0003900000 */
[----:B------:R-:W2:Y:S02]  /*be70*/  @!P1 SYNCS.PHASECHK.TRANS64 P1, [R4+URZ], R3 ;  /* 0x00000003040095a7 */ /* 0x000ea4000802007f */
[----:B--2---:R-:W-:Y:S05]  /*be80*/  @!P1 BRA `(.L_x_22) ;  /* 0xfffffffc00ec9947 */ /* 0x004fea000383ffff */
[----:B------:R-:W-:Y:S05]  /*be90*/  BRA `(.L_x_21) ;  /* 0xffffff5800247947 */ /* 0x000fea000383ffff */
.L_x_289:
[----:B------:R-:W-:Y:S01]  /*bea0*/  BSSY B1, `(.L_x_309) ;  /* 0x0000006000017945 */ /* 0x000fe20003800000 */
[----:B------:R-:W-:-:S07]  /*beb0*/  IMAD.MOV.U32 R15, RZ, RZ, -0x1 ;  /* 0xffffffffff0f7424 */ /* 0x000fce00078e00ff */
[----:B------:R-:W-:Y:S05]  /*bec0*/  WARPSYNC.COLLECTIVE R15, `(.L_x_310) ;  /* 0x000000000f0c7348 */ /* 0x000fea0003c00000 */
[----:B------:R-:W-:Y:S02]  /*bed0*/  ELECT P6, UR62, PT ;  /* 0x00000000003e782f */ /* 0x000fe400038c0000 */
[----:B------:R-:W-:Y:S01]  /*bee0*/  MOV R14, UR62 ;  /* 0x0000003e000e7c02 */ /* 0x000fe20008000f00 */
[----:B------:R-:W-:Y:S10]  /*bef0*/  ENDCOLLECTIVE ;  /* 0x000000000000791b */ /* 0x000ff40003800000 */
.L_x_310:
[----:B------:R-:W-:Y:S05]  /*bf00*/  BSYNC B1 ;  /* 0x0000000000017941 */ /* 0x000fea0003800000 */
.L_x_309:
[----:B------:R-:W-:Y:S05]  /*bf10*/  BRA `(.L_x_311) ;  /* 0xfffffff000447947 */ /* 0x000fea000383ffff */
.L_x_292:
[----:B0-----:R0:W1:Y:S02]  /*bf20*/  SYNCS.PHASECHK.TRANS64.TRYWAIT P1, [R12+URZ+0x20], R7 ;  /* 0x000020070c0075a7 */ /* 0x001064000802017f */
[----:B-1----:R-:W-:Y:S05]  /*bf30*/  @!P1 NANOSLEEP.SYNCS 0x989680 ;  /* 0x009896800000995d */ /* 0x002fea0003900000 */
[----:B------:R-:W1:Y:S02]  /*bf40*/  @!P1 SYNCS.PHASECHK.TRANS64 P1, [R12+URZ+0x20], R7 ;  /* 0x000020070c0095a7 */ /* 0x000e64000802007f */
[----:B-1----:R-:W-:Y:S05]  /*bf50*/  @!P1 BRA `(.L_x_292) ;  /* 0xfffffffc00f09947 */ /* 0x002fea000383ffff */
[----:B------:R-:W-:Y:S05]  /*bf60*/  BRA `(.L_x_312) ;  /* 0xfffffff000787947 */ /* 0x000fea000383ffff */
.L_x_301:
[----:B------:R-:W-:Y:S01]  /*bf70*/  BSSY B0, `(.L_x_313) ;  /* 0x0000006000007945 */ /* 0x000fe20003800000 */
[----:B------:R-:W-:-:S07]  /*bf80*/  IMAD.MOV.U32 R15, RZ, RZ, -0x1 ;  /* 0xffffffffff0f7424 */ /* 0x000fce00078e00ff */
[----:B------:R-:W-:Y:S05]  /*bf90*/  WARPSYNC.COLLECTIVE R15, `(.L_x_314) ;  /* 0x000000000f0c7348 */ /* 0x000fea0003c00000 */
[----:B------:R-:W-:Y:S02]  /*bfa0*/  ELECT P6, UR62, PT ;  /* 0x00000000003e782f */ /* 0x000fe400038c0000 */
[----:B------:R-:W-:Y:S01]  /*bfb0*/  MOV R14, UR62 ;  /* 0x0000003e000e7c02 */ /* 0x000fe20008000f00 */
[----:B------:R-:W-:Y:S10]  /*bfc0*/  ENDCOLLECTIVE ;  /* 0x000000000000791b */ /* 0x000ff40003800000 */
.L_x_314:
[----:B------:R-:W-:Y:S05]  /*bfd0*/  BSYNC B0 ;  /* 0x0000000000007941 */ /* 0x000fea0003800000 */
.L_x_313:
[----:B------:R-:W-:Y:S05]  /*bfe0*/  BRA `(.L_x_315) ;  /* 0xfffffff800cc7947 */ /* 0x000fea000383ffff */
.L_x_305:
[----:B0-----:R0:W1:Y:S02]  /*bff0*/  SYNCS.PHASECHK.TRANS64.TRYWAIT P0, [R7+URZ], R4 ;  /* 0x00000004070075a7 */ /* 0x001064000800017f */
[----:B-1----:R-:W-:Y:S05]  /*c000*/  @!P0 NANOSLEEP.SYNCS 0x989680 ;  /* 0x009896800000895d */ /* 0x002fea0003900000 */
[----:B------:R-:W1:Y:S02]  /*c010*/  @!P0 SYNCS.PHASECHK.TRANS64 P0, [R7+URZ], R4 ;  /* 0x00000004070085a7 */ /* 0x000e64000800007f */
[----:B-1----:R-:W-:Y:S05]  /*c020*/  @!P0 BRA `(.L_x_305) ;  /* 0xfffffffc00f08947 */ /* 0x002fea000383ffff */
[----:B------:R-:W-:Y:S05]  /*c030*/  BRA `(.L_x_316) ;  /* 0xfffffffc000c7947 */ /* 0x000fea000383ffff */
.L_x_306:
[----:B0-----:R0:W1:Y:S02]  /*c040*/  SYNCS.PHASECHK.TRANS64.TRYWAIT P0, [R6+URZ], R3 ;  /* 0x00000003060075a7 */ /* 0x001064000800017f */
[----:B-1----:R-:W-:Y:S05]  /*c050*/  @!P0 NANOSLEEP.SYNCS 0x989680 ;  /* 0x009896800000895d */ /* 0x002fea0003900000 */
[----:B------:R-:W1:Y:S02]  /*c060*/  @!P0 SYNCS.PHASECHK.TRANS64 P0, [R6+URZ], R3 ;  /* 0x00000003060085a7 */ /* 0x000e64000800007f */
[----:B-1----:R-:W-:Y:S05]  /*c070*/  @!P0 BRA `(.L_x_306) ;  /* 0xfffffffc00f08947 */ /* 0x002fea000383ffff */
[----:B------:R-:W-:Y:S05]  /*c080*/  BRA `(.L_x_317) ;  /* 0xfffffffc001c7947 */ /* 0x000fea000383ffff */
.L_x_307:
[----:B-1----:R1:W2:Y:S02]  /*c090*/  SYNCS.PHASECHK.TRANS64.TRYWAIT P0, [R7+URZ], R4 ;  /* 0x00000004070075a7 */ /* 0x0022a4000800017f */
[----:B--2---:R-:W-:Y:S05]  /*c0a0*/  @!P0 NANOSLEEP.SYNCS 0x989680 ;  /* 0x009896800000895d */ /* 0x004fea0003900000 */
[----:B------:R-:W2:Y:S02]  /*c0b0*/  @!P0 SYNCS.PHASECHK.TRANS64 P0, [R7+URZ], R4 ;  /* 0x00000004070085a7 */ /* 0x000ea4000800007f */
[----:B--2---:R-:W-:Y:S05]  /*c0c0*/  @!P0 BRA `(.L_x_307) ;  /* 0xfffffffc00f08947 */ /* 0x004fea000383ffff */
[----:B------:R-:W-:Y:S05]  /*c0d0*/  BRA `(.L_x_318) ;  /* 0xfffffffc00247947 */ /* 0x000fea000383ffff */
.L_x_319:
[----:B------:R-:W-:-:S00]  /*c0e0*/  BRA `(.L_x_319) ;  /* 0xfffffffc00fc7947 */ /* 0x000fc0000383ffff */
[----:B------:R-:W-:-:S00]  /*c0f0*/  NOP ;  /* 0x0000000000007918 */ /* 0x000fc00000000000 */
        /* <DEDUP_REMOVED lines=8> */
.L_x_320:


//--------------------- .nv.global.init           --------------------------
	.section	.nv.global.init,"aw",@progbits
.nv.global.init:
	.type		$str$22,@object
	.size		$str$22,($str$23 - $str$22)
$str$22:
        /*0000*/ 	.byte	0x6b, 0x5f, 0x74, 0x69, 0x6c, 0x65, 0x5f, 0x63, 0x6f, 0x75, 0x6e, 0x74, 0x20, 0x3e, 0x3d, 0x20
        /*0010*/ 	.byte	0x31, 0x00
	.type		$str$23,@object
	.size		$str$23,(__unnamed_1 - $str$23)
$str$23:
        /*0012*/ 	.byte	0x2f, 0x74, 0x6d, 0x70, 0x2f, 0x63, 0x75, 0x74, 0x6c, 0x61, 0x73, 0x73, 0x5f, 0x73, 0x77, 0x65
        /*0022*/ 	.byte	0x65, 0x70, 0x5f, 0x73, 0x72, 0x63, 0x2f, 0x69, 0x6e, 0x63, 0x6c, 0x75, 0x64, 0x65, 0x2f, 0x63
        /*0032*/ 	.byte	0x75, 0x74, 0x6c, 0x61, 0x73, 0x73, 0x2f, 0x67, 0x65, 0x6d, 0x6d, 0x2f, 0x63, 0x6f, 0x6c, 0x6c
        /*0042*/ 	.byte	0x65, 0x63, 0x74, 0x69, 0x76, 0x65, 0x2f, 0x73, 0x6d, 0x39, 0x30, 0x5f, 0x6d, 0x6d, 0x61, 0x5f
        /*0052*/ 	.byte	0x74, 0x6d, 0x61, 0x5f, 0x67, 0x6d, 0x6d, 0x61, 0x5f, 0x73, 0x73, 0x5f, 0x77, 0x61, 0x72, 0x70
        /*0062*/ 	.byte	0x73, 0x70, 0x65, 0x63, 0x69, 0x61, 0x6c, 0x69, 0x7a, 0x65, 0x64, 0x2e, 0x68, 0x70, 0x70, 0x00
	.type		__unnamed_1,@object
	.size		__unnamed_1,(.L_0 - __unnamed_1)
__unnamed_1:
        /*0072*/ 	.byte	0x76, 0x6f, 0x69, 0x64, 0x20, 0x63, 0x75, 0x74, 0x6c, 0x61, 0x73, 0x73, 0x3a, 0x3a, 0x67, 0x65
        /* <DEDUP_REMOVED lines=177> */
        /*0b92*/ 	.byte	0x00
.L_0:


//--------------------- .nv.shared._ZN7cutlass13device_kernelINS_4gemm6kernel13GemmUniversalIN4cute5tupleIJiiiiEEENS1_10collective13CollectiveMmaINS1_34MainloopSm90TmaGmmaWarpSpecializedILi4ENS5_IJNS4_1CILi1EEESB_SB_EEENS1_35KernelTmaWarpSpecializedCooperativeEEENS5_IJNSA_ILi256EEENSA_ILi128EEENSA_ILi32EEEEEENS_10tfloat32_tENS5_IJlSB_lEEESJ_SK_NS4_8TiledMMAINS4_8MMA_AtomIJNS4_4SM904GMMA30MMA_64x128x8_F32TF32TF32_SS_TNILNSO_7ScaleInE1ELSQ_1EEEEEENS4_6LayoutINS5_IJNSA_ILi2EEESB_SB_EEENS5_IJSB_NSA_ILi0EEESW_EEEEENS5_IJNS4_10UnderscoreESZ_SZ_EEEEENS4_13SM90_TMA_LOADENS4_14ComposedLayoutINS4_7SwizzleILi3ELi4ELi3EEENS4_18smem_ptr_flag_bitsILi32EEENST_INS5_IJNSA_ILi8EEESH_EEENS5_IJSH_SB_EEEEEEEvNS4_8identityES12_S1C_vS1D_EENS_8epilogue10collective6detail29Sm90TmaWarpSpecializedAdapterINS1G_15DefaultEpilogueISJ_SK_SK_NS1F_6thread17LinearCombinationISJ_Li1EffLNS1K_9ScaleType4KindE0ELNS_15FloatRoundStyleE2ESJ_EENS1_15EpilogueDefaultEEEEEvvEEEEvNT_6ParamsE --------------------------
	.section	.nv.shared._ZN7cutlass13device_kernelINS_4gemm6kernel13GemmUniversalIN4cute5tupleIJiiiiEEENS1_10collective13CollectiveMmaINS1_34MainloopSm90TmaGmmaWarpSpecializedILi4ENS5_IJNS4_1CILi1EEESB_SB_EEENS1_35KernelTmaWarpSpecializedCooperativeEEENS5_IJNSA_ILi256EEENSA_ILi128EEENSA_ILi32EEEEEENS_10tfloat32_tENS5_IJlSB_lEEESJ_SK_NS4_8TiledMMAINS4_8MMA_AtomIJNS4_4SM904GMMA30MMA_64x128x8_F32TF32TF32_SS_TNILNSO_7ScaleInE1ELSQ_1EEEEEENS4_6LayoutINS5_IJNSA_ILi2EEESB_SB_EEENS5_IJSB_NSA_ILi0EEESW_EEEEENS5_IJNS4_10UnderscoreESZ_SZ_EEEEENS4_13SM90_TMA_LOADENS4_14ComposedLayoutINS4_7SwizzleILi3ELi4ELi3EEENS4_18smem_ptr_flag_bitsILi32EEENST_INS5_IJNSA_ILi8EEESH_EEENS5_IJSH_SB_EEEEEEEvNS4_8identityES12_S1C_vS1D_EENS_8epilogue10collective6detail29Sm90TmaWarpSpecializedAdapterINS1G_15DefaultEpilogueISJ_SK_SK_NS1F_6thread17LinearCombinationISJ_Li1EffLNS1K_9ScaleType4KindE0ELNS_15FloatRoundStyleE2ESJ_EENS1_15EpilogueDefaultEEEEEvvEEEEvNT_6ParamsE,"aw",@nobits
	.sectionflags	@""
	.align	16
	.zero		1024


//--------------------- .nv.shared.reserved.0     --------------------------
	.section	.nv.shared.reserved.0,"aw",@nobits
	.weak		__nv_reservedSMEM_offset_0_alias
	.size		__nv_reservedSMEM_offset_0_alias, 0, 0
	.other		__nv_reservedSMEM_offset_0_alias,@"STO_CUDA_RESERVED_SHARED STV_DEFAULT"
__nv_reservedSMEM_offset_0_alias:
	.zero		0


//--------------------- .nv.global                --------------------------
	.section	.nv.global,"aw",@nobits
.nv.global:
	.type		_ZN40_INTERNAL_fdb32c57_4_k_cu_07869311_347254cute1_E,@object
	.size		_ZN40_INTERNAL_fdb32c57_4_k_cu_07869311_347254cute1_E,(_ZN40_INTERNAL_fdb32c57_4_k_cu_07869311_347254cuda3std3__45__cpo6cbeginE - _ZN40_INTERNAL_fdb32c57_4_k_cu_07869311_347254cute1_E)
_ZN40_INTERNAL_fdb32c57_4_k_cu_07869311_347254cute1_E:
	.zero		1
	.type		_ZN40_INTERNAL_fdb32c57_4_k_cu_07869311_347254cuda3std3__45__cpo6cbeginE,@object
	.size		_ZN40_INTERNAL_fdb32c57_4_k_cu_07869311_347254cuda3std3__45__cpo6cbeginE,(_ZN40_INTERNAL_fdb32c57_4_k_cu_07869311_347254cuda3std3__48in_placeE - _ZN40_INTERNAL_fdb32c57_4_k_cu_07869311_347254cuda3std3__45__cpo6cbeginE)
_ZN40_INTERNAL_fdb32c57_4_k_cu_07869311_347254cuda3std3__45__cpo6cbeginE:
	.zero		1
	.type		_ZN40_INTERNAL_fdb32c57_4_k_cu_07869311_347254cuda3std3__48in_placeE,@object
	.size		_ZN40_INTERNAL_fdb32c57_4_k_cu_07869311_347254cuda3std3__48in_placeE,(_ZN40_INTERNAL_fdb32c57_4_k_cu_07869311_347254cuda3std6ranges3__45__cpo9iter_moveE - _ZN40_INTERNAL_fdb32c57_4_k_cu_07869311_347254cuda3std3__48in_placeE)
_ZN40_INTERNAL_fdb32c57_4_k_cu_07869311_347254cuda3std3__48in_placeE:
	.zero		1
	.type		_ZN40_INTERNAL_fdb32c57_4_k_cu_07869311_347254cuda3std6ranges3__45__cpo9iter_moveE,@object
	.size		_ZN40_INTERNAL_fdb32c57_4_k_cu_07869311_347254cuda3std6ranges3__45__cpo9iter_moveE,(_ZN40_INTERNAL_fdb32c57_4_k_cu_07869311_347254cuda3std3__45__cpo5beginE - _ZN40_INTERNAL_fdb32c57_4_k_cu_07869311_347254cuda3std6ranges3__45__cpo9iter_moveE)
_ZN40_INTERNAL_fdb32c57_4_k_cu_07869311_347254cuda3std6ranges3__45__cpo9iter_moveE:
	.zero		1
	.type		_ZN40_INTERNAL_fdb32c57_4_k_cu_07869311_347254cuda3std3__45__cpo5beginE,@object
	.size		_ZN40_INTERNAL_fdb32c57_4_k_cu_07869311_347254cuda3std3__45__cpo5beginE,(_ZN40_INTERNAL_fdb32c57_4_k_cu_07869311_347254cuda3std3__442_GLOBAL__N__fdb32c57_4_k_cu_07869311_347256ignoreE - _ZN40_INTERNAL_fdb32c57_4_k_cu_07869311_347254cuda3std3__45__cpo5beginE)
_ZN40_INTERNAL_fdb32c57_4_k_cu_07869311_347254cuda3std3__45__cpo5beginE:
	.zero		1
	.type		_ZN40_INTERNAL_fdb32c57_4_k_cu_07869311_347254cuda3std3__442_GLOBAL__N__fdb32c57_4_k_cu_07869311_347256ignoreE,@object
	.size		_ZN40_INTERNAL_fdb32c57_4_k_cu_07869311_347254cuda3std3__442_GLOBAL__N__fdb32c57_4_k_cu_07869311_347256ignoreE,(_ZN40_INTERNAL_fdb32c57_4_k_cu_07869311_347254cute7productE - _ZN40_INTERNAL_fdb32c57_4_k_cu_07869311_347254cuda3std3__442_GLOBAL__N__fdb32c57_4_k_cu_07869311_347256ignoreE)
_ZN40_INTERNAL_fdb32c57_4_k_cu_07869311_347254cuda3std3__442_GLOBAL__N__fdb32c57_4_k_cu_07869311_347256ignoreE:
	.zero		1
	.type		_ZN40_INTERNAL_fdb32c57_4_k_cu_07869311_347254cute7productE,@object
	.size		_ZN40_INTERNAL_fdb32c57_4_k_cu_07869311_347254cute7productE,(_ZN40_INTERNAL_fdb32c57_4_k_cu_07869311_347254cuda3std3__45__cpo3endE - _ZN40_INTERNAL_fdb32c57_4_k_cu_07869311_347254cute7productE)
_ZN40_INTERNAL_fdb32c57_4_k_cu_07869311_347254cute7productE:
	.zero		1
	.type		_ZN40_INTERNAL_fdb32c57_4_k_cu_07869311_347254cuda3std3__45__cpo3endE,@object
	.size		_ZN40_INTERNAL_fdb32c57_4_k_cu_07869311_347254cuda3std3__45__cpo3endE,(_ZN40_INTERNAL_fdb32c57_4_k_cu_07869311_347254cuda3std3__419piecewise_constructE - _ZN40_INTERNAL_fdb32c57_4_k_cu_07869311_347254cuda3std3__45__cpo3endE)
_ZN40_INTERNAL_fdb32c57_4_k_cu_07869311_347254cuda3std3__45__cpo3endE:
	.zero		1
	.type		_ZN40_INTERNAL_fdb32c57_4_k_cu_07869311_347254cuda3std3__419piecewise_constructE,@object
	.size		_ZN40_INTERNAL_fdb32c57_4_k_cu_07869311_347254cuda3std3__419piecewise_constructE,(_ZN40_INTERNAL_fdb32c57_4_k_cu_07869311_347254cuda3std3__45__cpo4cendE - _ZN40_INTERNAL_fdb32c57_4_k_cu_07869311_347254cuda3std3__419piecewise_constructE)
_ZN40_INTERNAL_fdb32c57_4_k_cu_07869311_347254cuda3std3__419piecewise_constructE:
	.zero		1
	.type		_ZN40_INTERNAL_fdb32c57_4_k_cu_07869311_347254cuda3std3__45__cpo4cendE,@object
	.size		_ZN40_INTERNAL_fdb32c57_4_k_cu_07869311_347254cuda3std3__45__cpo4cendE,(_ZN40_INTERNAL_fdb32c57_4_k_cu_07869311_347254cuda3std6ranges3__45__cpo4swapE - _ZN40_INTERNAL_fdb32c57_4_k_cu_07869311_347254cuda3std3__45__cpo4cendE)
_ZN40_INTERNAL_fdb32c57_4_k_cu_07869311_347254cuda3std3__45__cpo4cendE:
	.zero		1
	.type		_ZN40_INTERNAL_fdb32c57_4_k_cu_07869311_347254cuda3std6ranges3__45__cpo4swapE,@object
	.size		_ZN40_INTERNAL_fdb32c57_4_k_cu_07869311_347254cuda3std6ranges3__45__cpo4swapE,(.L_8 - _ZN40_INTERNAL_fdb32c57_4_k_cu_07869311_347254cuda3std6ranges3__45__cpo4swapE)
_ZN40_INTERNAL_fdb32c57_4_k_cu_07869311_347254cuda3std6ranges3__45__cpo4swapE:
	.zero		1
.L_8:


//--------------------- .nv.constant0._ZN7cutlass13device_kernelINS_4gemm6kernel13GemmUniversalIN4cute5tupleIJiiiiEEENS1_10collective13CollectiveMmaINS1_34MainloopSm90TmaGmmaWarpSpecializedILi4ENS5_IJNS4_1CILi1EEESB_SB_EEENS1_35KernelTmaWarpSpecializedCooperativeEEENS5_IJNSA_ILi256EEENSA_ILi128EEENSA_ILi32EEEEEENS_10tfloat32_tENS5_IJlSB_lEEESJ_SK_NS4_8TiledMMAINS4_8MMA_AtomIJNS4_4SM904GMMA30MMA_64x128x8_F32TF32TF32_SS_TNILNSO_7ScaleInE1ELSQ_1EEEEEENS4_6LayoutINS5_IJNSA_ILi2EEESB_SB_EEENS5_IJSB_NSA_ILi0EEESW_EEEEENS5_IJNS4_10UnderscoreESZ_SZ_EEEEENS4_13SM90_TMA_LOADENS4_14ComposedLayoutINS4_7SwizzleILi3ELi4ELi3EEENS4_18smem_ptr_flag_bitsILi32EEENST_INS5_IJNSA_ILi8EEESH_EEENS5_IJSH_SB_EEEEEEEvNS4_8identityES12_S1C_vS1D_EENS_8epilogue10collective6detail29Sm90TmaWarpSpecializedAdapterINS1G_15DefaultEpilogueISJ_SK_SK_NS1F_6thread17LinearCombinationISJ_Li1EffLNS1K_9ScaleType4KindE0ELNS_15FloatRoundStyleE2ESJ_EENS1_15EpilogueDefaultEEEEEvvEEEEvNT_6ParamsE --------------------------
	.section	.nv.constant0._ZN7cutlass13device_kernelINS_4gemm6kernel13GemmUniversalIN4cute5tupleIJiiiiEEENS1_10collective13CollectiveMmaINS1_34MainloopSm90TmaGmmaWarpSpecializedILi4ENS5_IJNS4_1CILi1EEESB_SB_EEENS1_35KernelTmaWarpSpecializedCooperativeEEENS5_IJNSA_ILi256EEENSA_ILi128EEENSA_ILi32EEEEEENS_10tfloat32_tENS5_IJlSB_lEEESJ_SK_NS4_8TiledMMAINS4_8MMA_AtomIJNS4_4SM904GMMA30MMA_64x128x8_F32TF32TF32_SS_TNILNSO_7ScaleInE1ELSQ_1EEEEEENS4_6LayoutINS5_IJNSA_ILi2EEESB_SB_EEENS5_IJSB_NSA_ILi0EEESW_EEEEENS5_IJNS4_10UnderscoreESZ_SZ_EEEEENS4_13SM90_TMA_LOADENS4_14ComposedLayoutINS4_7SwizzleILi3ELi4ELi3EEENS4_18smem_ptr_flag_bitsILi32EEENST_INS5_IJNSA_ILi8EEESH_EEENS5_IJSH_SB_EEEEEEEvNS4_8identityES12_S1C_vS1D_EENS_8epilogue10collective6detail29Sm90TmaWarpSpecializedAdapterINS1G_15DefaultEpilogueISJ_SK_SK_NS1F_6thread17LinearCombinationISJ_Li1EffLNS1K_9ScaleType4KindE0ELNS_15FloatRoundStyleE2ESJ_EENS1_15EpilogueDefaultEEEEEvvEEEEvNT_6ParamsE,"a",@progbits
	.sectionflags	@""
	.align	4
.nv.constant0._ZN7cutlass13device_kernelINS_4gemm6kernel13GemmUniversalIN4cute5tupleIJiiiiEEENS1_10collective13CollectiveMmaINS1_34MainloopSm90TmaGmmaWarpSpecializedILi4ENS5_IJNS4_1CILi1EEESB_SB_EEENS1_35KernelTmaWarpSpecializedCooperativeEEENS5_IJNSA_ILi256EEENSA_ILi128EEENSA_ILi32EEEEEENS_10tfloat32_tENS5_IJlSB_lEEESJ_SK_NS4_8TiledMMAINS4_8MMA_AtomIJNS4_4SM904GMMA30MMA_64x128x8_F32TF32TF32_SS_TNILNSO_7ScaleInE1ELSQ_1EEEEEENS4_6LayoutINS5_IJNSA_ILi2EEESB_SB_EEENS5_IJSB_NSA_ILi0EEESW_EEEEENS5_IJNS4_10UnderscoreESZ_SZ_EEEEENS4_13SM90_TMA_LOADENS4_14ComposedLayoutINS4_7SwizzleILi3ELi4ELi3EEENS4_18smem_ptr_flag_bitsILi32EEENST_INS5_IJNSA_ILi8EEESH_EEENS5_IJSH_SB_EEEEEEEvNS4_8identityES12_S1C_vS1D_EENS_8epilogue10collective6detail29Sm90TmaWarpSpecializedAdapterINS1G_15DefaultEpilogueISJ_SK_SK_NS1F_6thread17LinearCombinationISJ_Li1EffLNS1K_9ScaleType4KindE0ELNS_15FloatRoundStyleE2ESJ_EENS1_15EpilogueDefaultEEEEEvvEEEEvNT_6ParamsE:
	.zero		1664


//--------------------- SYMBOLS --------------------------

	.type		.nv.reservedSmem.offset0,@object
	.size		.nv.reservedSmem.offset0,0x4
	.type		__assertfail,@function
